	.headerflags	@"EF_CUDA_TEXMODE_UNIFIED EF_CUDA_64BIT_ADDRESS EF_CUDA_ACCELERATORS EF_CUDA_SM90 EF_CUDA_VIRTUAL_SM(EF_CUDA_SM90)"
	.elftype	@"ET_EXEC"


//--------------------- .nv.info                  --------------------------
	.section	.nv.info,"",@"SHT_CUDA_INFO"
	.align	4


	//----- nvinfo : EIATTR_REGCOUNT
	.align		4
        /*0000*/ 	.byte	0x04, 0x2f
        /*0002*/ 	.short	(.L_2 - .L_1)
	.align		4
.L_1:
        /*0004*/ 	.word	index@(triton_)
        /*0008*/ 	.word	0x00000030


	//----- nvinfo : EIATTR_MIN_STACK_SIZE
	.align		4
.L_2:
        /*000c*/ 	.byte	0x04, 0x12
        /*000e*/ 	.short	(.L_4 - .L_3)
	.align		4
.L_3:
        /*0010*/ 	.word	index@(triton_)
        /*0014*/ 	.word	0x00000000


	//----- nvinfo : EIATTR_FRAME_SIZE
	.align		4
.L_4:
        /*0018*/ 	.byte	0x04, 0x11
        /*001a*/ 	.short	(.L_6 - .L_5)
	.align		4
.L_5:
        /*001c*/ 	.word	index@(triton_)
        /*0020*/ 	.word	0x00000000


	//----- nvinfo : EIATTR_MIN_STACK_SIZE
	.align		4
.L_6:
        /*0024*/ 	.byte	0x04, 0x12
        /*0026*/ 	.short	(.L_8 - .L_7)
	.align		4
.L_7:
        /*0028*/ 	.word	index@(triton_)
        /*002c*/ 	.word	0x00000000
.L_8:


//--------------------- .nv.info.triton_          --------------------------
	.section	.nv.info.triton_,"",@"SHT_CUDA_INFO"
	.sectionflags	@""
	.align	4


	//----- nvinfo : EIATTR_CUDA_API_VERSION
	.align		4
        /*0000*/ 	.byte	0x04, 0x37
        /*0002*/ 	.short	(.L_10 - .L_9)
.L_9:
        /*0004*/ 	.word	0x0000007c


	//----- nvinfo : EIATTR_KPARAM_INFO
	.align		4
.L_10:
        /*0008*/ 	.byte	0x04, 0x17
        /*000a*/ 	.short	(.L_12 - .L_11)
.L_11:
        /*000c*/ 	.word	0x00000000
        /*0010*/ 	.short	0x0011
        /*0012*/ 	.short	0x007c
        /*0014*/ 	.byte	0x00, 0xf0, 0x11, 0x00


	//----- nvinfo : EIATTR_KPARAM_INFO
	.align		4
.L_12:
        /*0018*/ 	.byte	0x04, 0x17
        /*001a*/ 	.short	(.L_14 - .L_13)
.L_13:
        /*001c*/ 	.word	0x00000000
        /*0020*/ 	.short	0x0010
        /*0022*/ 	.short	0x0078
        /*0024*/ 	.byte	0x00, 0xf0, 0x11, 0x00


	//----- nvinfo : EIATTR_KPARAM_INFO
	.align		4
.L_14:
        /*0028*/ 	.byte	0x04, 0x17
        /*002a*/ 	.short	(.L_16 - .L_15)
.L_15:
        /*002c*/ 	.word	0x00000000
        /*0030*/ 	.short	0x000f
        /*0032*/ 	.short	0x0074
        /*0034*/ 	.byte	0x00, 0xf0, 0x11, 0x00


	//----- nvinfo : EIATTR_KPARAM_INFO
	.align		4
.L_16:
        /*0038*/ 	.byte	0x04, 0x17
        /*003a*/ 	.short	(.L_18 - .L_17)
.L_17:
        /*003c*/ 	.word	0x00000000
        /*0040*/ 	.short	0x000e
        /*0042*/ 	.short	0x0070
        /*0044*/ 	.byte	0x00, 0xf0, 0x11, 0x00


	//----- nvinfo : EIATTR_KPARAM_INFO
	.align		4
.L_18:
        /*0048*/ 	.byte	0x04, 0x17
        /*004a*/ 	.short	(.L_20 - .L_19)
.L_19:
        /*004c*/ 	.word	0x00000000
        /*0050*/ 	.short	0x000d
        /*0052*/ 	.short	0x0068
        /*0054*/ 	.byte	0x00, 0xf0, 0x21, 0x00


	//----- nvinfo : EIATTR_KPARAM_INFO
	.align		4
.L_20:
        /*0058*/ 	.byte	0x04, 0x17
        /*005a*/ 	.short	(.L_22 - .L_21)
.L_21:
        /*005c*/ 	.word	0x00000000
        /*0060*/ 	.short	0x000c
        /*0062*/ 	.short	0x0060
        /*0064*/ 	.byte	0x00, 0xf0, 0x21, 0x00


	//----- nvinfo : EIATTR_KPARAM_INFO
	.align		4
.L_22:
        /*0068*/ 	.byte	0x04, 0x17
        /*006a*/ 	.short	(.L_24 - .L_23)
.L_23:
        /*006c*/ 	.word	0x00000000
        /*0070*/ 	.short	0x000b
        /*0072*/ 	.short	0x0058
        /*0074*/ 	.byte	0x00, 0xf0, 0x21, 0x00


	//----- nvinfo : EIATTR_KPARAM_INFO
	.align		4
.L_24:
        /*0078*/ 	.byte	0x04, 0x17
        /*007a*/ 	.short	(.L_26 - .L_25)
.L_25:
        /*007c*/ 	.word	0x00000000
        /*0080*/ 	.short	0x000a
        /*0082*/ 	.short	0x0050
        /*0084*/ 	.byte	0x00, 0xf0, 0x21, 0x00


	//----- nvinfo : EIATTR_KPARAM_INFO
	.align		4
.L_26:
        /*0088*/ 	.byte	0x04, 0x17
        /*008a*/ 	.short	(.L_28 - .L_27)
.L_27:
        /*008c*/ 	.word	0x00000000
        /*0090*/ 	.short	0x0009
        /*0092*/ 	.short	0x0048
        /*0094*/ 	.byte	0x00, 0xf0, 0x21, 0x00


	//----- nvinfo : EIATTR_KPARAM_INFO
	.align		4
.L_28:
        /*0098*/ 	.byte	0x04, 0x17
        /*009a*/ 	.short	(.L_30 - .L_29)
.L_29:
        /*009c*/ 	.word	0x00000000
        /*00a0*/ 	.short	0x0008
        /*00a2*/ 	.short	0x0040
        /*00a4*/ 	.byte	0x00, 0xf0, 0x21, 0x00


	//----- nvinfo : EIATTR_KPARAM_INFO
	.align		4
.L_30:
        /*00a8*/ 	.byte	0x04, 0x17
        /*00aa*/ 	.short	(.L_32 - .L_31)
.L_31:
        /*00ac*/ 	.word	0x00000000
        /*00b0*/ 	.short	0x0007
        /*00b2*/ 	.short	0x0038
        /*00b4*/ 	.byte	0x00, 0xf0, 0x21, 0x00


	//----- nvinfo : EIATTR_KPARAM_INFO
	.align		4
.L_32:
        /*00b8*/ 	.byte	0x04, 0x17
        /*00ba*/ 	.short	(.L_34 - .L_33)
.L_33:
        /*00bc*/ 	.word	0x00000000
        /*00c0*/ 	.short	0x0006
        /*00c2*/ 	.short	0x0030
        /*00c4*/ 	.byte	0x00, 0xf0, 0x21, 0x00


	//----- nvinfo : EIATTR_KPARAM_INFO
	.align		4
.L_34:
        /*00c8*/ 	.byte	0x04, 0x17
        /*00ca*/ 	.short	(.L_36 - .L_35)
.L_35:
        /*00cc*/ 	.word	0x00000000
        /*00d0*/ 	.short	0x0005
        /*00d2*/ 	.short	0x0028
        /*00d4*/ 	.byte	0x00, 0xf0, 0x21, 0x00


	//----- nvinfo : EIATTR_KPARAM_INFO
	.align		4
.L_36:
        /*00d8*/ 	.byte	0x04, 0x17
        /*00da*/ 	.short	(.L_38 - .L_37)
.L_37:
        /*00dc*/ 	.word	0x00000000
        /*00e0*/ 	.short	0x0004
        /*00e2*/ 	.short	0x0020
        /*00e4*/ 	.byte	0x00, 0xf0, 0x21, 0x00


	//----- nvinfo : EIATTR_KPARAM_INFO
	.align		4
.L_38:
        /*00e8*/ 	.byte	0x04, 0x17
        /*00ea*/ 	.short	(.L_40 - .L_39)
.L_39:
        /*00ec*/ 	.word	0x00000000
        /*00f0*/ 	.short	0x0003
        /*00f2*/ 	.short	0x0018
        /*00f4*/ 	.byte	0x00, 0xf0, 0x21, 0x00


	//----- nvinfo : EIATTR_KPARAM_INFO
	.align		4
.L_40:
        /*00f8*/ 	.byte	0x04, 0x17
        /*00fa*/ 	.short	(.L_42 - .L_41)
.L_41:
        /*00fc*/ 	.word	0x00000000
        /*0100*/ 	.short	0x0002
        /*0102*/ 	.short	0x0010
        /*0104*/ 	.byte	0x00, 0xf0, 0x21, 0x00


	//----- nvinfo : EIATTR_KPARAM_INFO
	.align		4
.L_42:
        /*0108*/ 	.byte	0x04, 0x17
        /*010a*/ 	.short	(.L_44 - .L_43)
.L_43:
        /*010c*/ 	.word	0x00000000
        /*0110*/ 	.short	0x0001
        /*0112*/ 	.short	0x0008
        /*0114*/ 	.byte	0x00, 0xf0, 0x21, 0x00


	//----- nvinfo : EIATTR_KPARAM_INFO
	.align		4
.L_44:
        /*0118*/ 	.byte	0x04, 0x17
        /*011a*/ 	.short	(.L_46 - .L_45)
.L_45:
        /*011c*/ 	.word	0x00000000
        /*0120*/ 	.short	0x0000
        /*0122*/ 	.short	0x0000
        /*0124*/ 	.byte	0x00, 0xf0, 0x21, 0x00


	//----- nvinfo : EIATTR_SPARSE_MMA_MASK
	.align		4
.L_46:
        /*0128*/ 	.byte	0x03, 0x50
        /*012a*/ 	.short	0x0000


	//----- nvinfo : EIATTR_MAXREG_COUNT
	.align		4
        /*012c*/ 	.byte	0x03, 0x1b
        /*012e*/ 	.short	0x00ff


	//----- nvinfo : EIATTR_COOP_GROUP_MASK_REGIDS
	.align		4
        /*0130*/ 	.byte	0x04, 0x29
        /*0132*/ 	.short	(.L_48 - .L_47)


	//   ....[0]....
.L_47:
        /*0134*/ 	.word	0xffffffff


	//   ....[1]....
        /*0138*/ 	.word	0xffffffff


	//   ....[2]....
        /*013c*/ 	.word	0xffffffff


	//   ....[3]....
        /*0140*/ 	.word	0xffffffff


	//   ....[4]....
        /*0144*/ 	.word	0xffffffff


	//   ....[5]....
        /*0148*/ 	.word	0xffffffff


	//   ....[6]....
        /*014c*/ 	.word	0xffffffff


	//   ....[7]....
        /*0150*/ 	.word	0xffffffff


	//   ....[8]....
        /*0154*/ 	.word	0xffffffff


	//   ....[9]....
        /*0158*/ 	.word	0xffffffff


	//   ....[10]....
        /*015c*/ 	.word	0xffffffff


	//   ....[11]....
        /*0160*/ 	.word	0xffffffff


	//   ....[12]....
        /*0164*/ 	.word	0xffffffff


	//   ....[13]....
        /*0168*/ 	.word	0xffffffff


	//   ....[14]....
        /*016c*/ 	.word	0xffffffff


	//   ....[15]....
        /*0170*/ 	.word	0xffffffff


	//   ....[16]....
        /*0174*/ 	.word	0xffffffff


	//   ....[17]....
        /*0178*/ 	.word	0xffffffff


	//   ....[18]....
        /*017c*/ 	.word	0xffffffff


	//----- nvinfo : EIATTR_COOP_GROUP_INSTR_OFFSETS
	.align		4
.L_48:
        /*0180*/ 	.byte	0x04, 0x28
        /*0182*/ 	.short	(.L_50 - .L_49)


	//   ....[0]....
.L_49:
        /*0184*/ 	.word	0x00001600


	//   ....[1]....
        /*0188*/ 	.word	0x00001650


	//   ....[2]....
        /*018c*/ 	.word	0x00001760


	//   ....[3]....
        /*0190*/ 	.word	0x000017b0


	//   ....[4]....
        /*0194*/ 	.word	0x000018b0


	//   ....[5]....
        /*0198*/ 	.word	0x000018f0


	//   ....[6]....
        /*019c*/ 	.word	0x000019a0


	//   ....[7]....
        /*01a0*/ 	.word	0x00001a10


	//   ....[8]....
        /*01a4*/ 	.word	0x00001ae0


	//   ....[9]....
        /*01a8*/ 	.word	0x00001b30


	//   ....[10]....
        /*01ac*/ 	.word	0x00001cb0


	//   ....[11]....
        /*01b0*/ 	.word	0x00001cc0


	//   ....[12]....
        /*01b4*/ 	.word	0x00001cd0


	//   ....[13]....
        /*01b8*/ 	.word	0x00001d10


	//   ....[14]....
        /*01bc*/ 	.word	0x00001de0


	//   ....[15]....
        /*01c0*/ 	.word	0x00001e90


	//   ....[16]....
        /*01c4*/ 	.word	0x00001ec0


	//   ....[17]....
        /*01c8*/ 	.word	0x00001fa0


	//   ....[18]....
        /*01cc*/ 	.word	0x00002000


	//----- nvinfo : EIATTR_EXIT_INSTR_OFFSETS
	.align		4
.L_50:
        /*01d0*/ 	.byte	0x04, 0x1c
        /*01d2*/ 	.short	(.L_52 - .L_51)


	//   ....[0]....
.L_51:
        /*01d4*/ 	.word	0x000026b0


	//----- nvinfo : EIATTR_MAX_THREADS
	.align		4
.L_52:
        /*01d8*/ 	.byte	0x04, 0x05
        /*01da*/ 	.short	(.L_54 - .L_53)
.L_53:
        /*01dc*/ 	.word	0x00000100
        /*01e0*/ 	.word	0x00000001
        /*01e4*/ 	.word	0x00000001


	//----- nvinfo : EIATTR_CBANK_PARAM_SIZE
	.align		4
.L_54:
        /*01e8*/ 	.byte	0x03, 0x19
        /*01ea*/ 	.short	0x0080


	//----- nvinfo : EIATTR_PARAM_CBANK
	.align		4
        /*01ec*/ 	.byte	0x04, 0x0a
        /*01ee*/ 	.short	(.L_56 - .L_55)
	.align		4
.L_55:
        /*01f0*/ 	.word	index@(.nv.constant0.triton_)
        /*01f4*/ 	.short	0x0210
        /*01f6*/ 	.short	0x0080


	//----- nvinfo : EIATTR_SW_WAR
	.align		4
.L_56:
        /*01f8*/ 	.byte	0x04, 0x36
        /*01fa*/ 	.short	(.L_58 - .L_57)
.L_57:
        /*01fc*/ 	.word	0x00000008
.L_58:


//--------------------- .nv.callgraph             --------------------------
	.section	.nv.callgraph,"",@"SHT_CUDA_CALLGRAPH"
	.align	4
	.sectionentsize	8
	.align		4
        /*0000*/ 	.word	0x00000000
	.align		4
        /*0004*/ 	.word	0xffffffff
	.align		4
        /*0008*/ 	.word	0x00000000
	.align		4
        /*000c*/ 	.word	0xfffffffe
	.align		4
        /*0010*/ 	.word	0x00000000
	.align		4
        /*0014*/ 	.word	0xfffffffd
	.align		4
        /*0018*/ 	.word	0x00000000
	.align		4
        /*001c*/ 	.word	0xfffffffc


//--------------------- .nv.constant4             --------------------------
	.section	.nv.constant4,"a",@progbits
	.align	8
	.align		8
.nv.constant4:
        /*0000*/ 	.dword	_$_str


//--------------------- .text.triton_             --------------------------
	.section	.text.triton_,"ax",@progbits
	.sectionflags	@"SHF_BARRIERS=1"
	.align	128
        .global         triton_
        .type           triton_,@function
        .size           triton_,(.L_x_4 - triton_)
        .other          triton_,@"STO_CUDA_ENTRY STV_DEFAULT"
triton_:
.text.triton_:
[----:B------:R-:W0:Y:S02]  /*0000*/  LDC R1, c[0x0][0x28] ;  /* 0x00000a00ff017b82 */ /* 0x000e240000000800 */
[----:B------:R-:W1:Y:S01]  /*0010*/  S2R R0, SR_TID.X ;  /* 0x0000000000007919 */ /* 0x000e620000002100 */
[----:B------:R-:W-:Y:S01]  /*0020*/  ULDC.64 UR4, c[0x0][0x248] ;  /* 0x0000920000047ab9 */ /* 0x000fe20000000a00 */
[----:B------:R-:W-:Y:S01]  /*0030*/  ULDC.64 UR8, c[0x0][0x230] ;  /* 0x00008c0000087ab9 */ /* 0x000fe20000000a00 */
[----:B------:R-:W-:Y:S01]  /*0040*/  ULDC.64 UR6, c[0x0][0x240] ;  /* 0x0000900000067ab9 */ /* 0x000fe20000000a00 */
[----:B------:R-:W2:Y:S01]  /*0050*/  S2R R3, SR_CTAID.X ;  /* 0x0000000000037919 */ /* 0x000ea20000002500 */
[----:B------:R-:W-:Y:S01]  /*0060*/  ULDC.64 UR10, c[0x0][0x218] ;  /* 0x00008600000a7ab9 */ /* 0x000fe20000000a00 */
[----:B------:R-:W-:Y:S01]  /*0070*/  CS2R R36, SRZ ;  /* 0x0000000000247805 */ /* 0x000fe2000001ff00 */
[----:B------:R-:W-:Y:S01]  /*0080*/  IMAD.MOV.U32 R13, RZ, RZ, RZ ;  /* 0x000000ffff0d7224 */ /* 0x000fe200078e00ff */
[----:B------:R-:W-:Y:S02]  /*0090*/  CS2R R16, SRZ ;  /* 0x0000000000107805 */ /* 0x000fe4000001ff00 */
[----:B------:R-:W-:-:S02]  /*00a0*/  CS2R R30, SRZ ;  /* 0x00000000001e7805 */ /* 0x000fc4000001ff00 */
[----:B------:R-:W-:Y:S02]  /*00b0*/  CS2R R32, SRZ ;  /* 0x0000000000207805 */ /* 0x000fe4000001ff00 */
[----:B------:R-:W-:Y:S02]  /*00c0*/  CS2R R34, SRZ ;  /* 0x0000000000227805 */ /* 0x000fe4000001ff00 */
[C---:B-1----:R-:W-:Y:S02]  /*00d0*/  LOP3.LUT R14, R0.reuse, 0xff, RZ, 0xc0, !PT ;  /* 0x000000ff000e7812 */ /* 0x042fe400078ec0ff */
[----:B------:R-:W-:-:S03]  /*00e0*/  SHF.L.U32 R0, R0, 0x2, RZ ;  /* 0x0000000200007819 */ /* 0x000fc600000006ff */
[----:B------:R-:W-:Y:S01]  /*00f0*/  IMAD.WIDE.U32 R14, R14, 0x8, RZ ;  /* 0x000000080e0e7825 */ /* 0x000fe200078e00ff */
[----:B------:R-:W-:Y:S02]  /*0100*/  LOP3.LUT R0, R0, 0x3fc, RZ, 0xc0, !PT ;  /* 0x000003fc00007812 */ /* 0x000fe400078ec0ff */
[----:B------:R-:W-:-:S03]  /*0110*/  LOP3.LUT R4, R14, 0x7800, RZ, 0xfc, !PT ;  /* 0x000078000e047812 */ /* 0x000fc600078efcff */
[C---:B--2---:R-:W-:Y:S01]  /*0120*/  IMAD R40, R3.reuse, 0xc00, R0 ;  /* 0x00000c0003287824 */ /* 0x044fe200078e0200 */
[----:B------:R-:W-:Y:S02]  /*0130*/  IADD3 R12, P2, R14, UR8, RZ ;  /* 0x000000080e0c7c10 */ /* 0x000fe4000ff5e0ff */
[----:B------:R-:W-:Y:S01]  /*0140*/  IADD3 R11, P0, R4, UR4, RZ ;  /* 0x00000004040b7c10 */ /* 0x000fe2000ff1e0ff */
[----:B------:R-:W-:Y:S01]  /*0150*/  ULDC UR4, c[0x0][0x288] ;  /* 0x0000a20000047ab9 */ /* 0x000fe20000000800 */
[----:B------:R-:W-:Y:S02]  /*0160*/  IADD3 R10, P1, R4, UR6, RZ ;  /* 0x00000006040a7c10 */ /* 0x000fe4000ff3e0ff */
[----:B------:R-:W-:Y:S01]  /*0170*/  IADD3.X R9, R15, UR9, RZ, P2, !PT ;  /* 0x000000090f097c10 */ /* 0x000fe200097fe4ff */
[----:B------:R-:W-:Y:S01]  /*0180*/  ULDC.64 UR8, c[0x0][0x220] ;  /* 0x0000880000087ab9 */ /* 0x000fe20000000a00 */
[----:B------:R-:W-:Y:S01]  /*0190*/  IADD3.X R8, R15, UR5, RZ, P0, !PT ;  /* 0x000000050f087c10 */ /* 0x000fe200087fe4ff */
[----:B------:R-:W-:Y:S01]  /*01a0*/  ULDC UR5, c[0x0][0x280] ;  /* 0x0000a00000057ab9 */ /* 0x000fe20000000800 */
[----:B------:R-:W-:Y:S01]  /*01b0*/  IADD3.X R7, R15, UR7, RZ, P1, !PT ;  /* 0x000000070f077c10 */ /* 0x000fe20008ffe4ff */
[----:B------:R-:W-:Y:S01]  /*01c0*/  ULDC.64 UR6, c[0x0][0x258] ;  /* 0x0000960000067ab9 */ /* 0x000fe20000000a00 */
[----:B------:R-:W-:-:S02]  /*01d0*/  ISETP.GE.AND P0, PT, R3, UR5, PT ;  /* 0x0000000503007c0c */ /* 0x000fc4000bf06270 */
[C---:B------:R-:W-:Y:S02]  /*01e0*/  ISETP.GE.AND P1, PT, R3.reuse, UR4, PT ;  /* 0x0000000403007c0c */ /* 0x040fe4000bf26270 */
[----:B------:R-:W-:Y:S02]  /*01f0*/  IADD3 R5, P5, R4, UR8, RZ ;  /* 0x0000000804057c10 */ /* 0x000fe4000ffbe0ff */
[----:B------:R-:W-:Y:S02]  /*0200*/  IADD3 R6, P4, R14, UR6, RZ ;  /* 0x000000060e067c10 */ /* 0x000fe4000ff9e0ff */
[----:B------:R-:W-:Y:S02]  /*0210*/  IADD3 R4, P6, R4, UR10, RZ ;  /* 0x0000000a04047c10 */ /* 0x000fe4000ffde0ff */
[----:B------:R-:W-:Y:S02]  /*0220*/  IADD3 R19, RZ, -UR5, RZ ;  /* 0x80000005ff137c10 */ /* 0x000fe4000fffe0ff */
[C---:B------:R-:W-:Y:S01]  /*0230*/  ISETP.LT.AND P2, PT, R3.reuse, UR4, !P0 ;  /* 0x0000000403007c0c */ /* 0x040fe2000c741270 */
[----:B------:R-:W-:Y:S01]  /*0240*/  UMOV UR4, URZ ;  /* 0x0000003f00047c82 */ /* 0x000fe20008000000 */
[----:B------:R-:W-:Y:S01]  /*0250*/  ISETP.GE.AND P3, PT, R3, UR5, !P1 ;  /* 0x0000000503007c0c */ /* 0x000fe2000cf66270 */
[----:B------:R-:W-:Y:S01]  /*0260*/  IMAD R38, R19, 0xc00, R40 ;  /* 0x00000c0013267824 */ /* 0x000fe200078e0228 */
[----:B------:R-:W-:Y:S01]  /*0270*/  IADD3.X R3, R15, UR7, RZ, P4, !PT ;  /* 0x000000070f037c10 */ /* 0x000fe2000a7fe4ff */
[----:B------:R-:W-:Y:S01]  /*0280*/  ULDC.64 UR6, c[0x0][0x208] ;  /* 0x0000820000067ab9 */ /* 0x000fe20000000a00 */
[----:B------:R-:W-:Y:S01]  /*0290*/  IADD3.X R2, R15, UR9, RZ, P5, !PT ;  /* 0x000000090f027c10 */ /* 0x000fe2000affe4ff */
[----:B------:R-:W-:Y:S01]  /*02a0*/  UMOV UR5, URZ ;  /* 0x0000003f00057c82 */ /* 0x000fe20008000000 */
[----:B------:R-:W-:-:S02]  /*02b0*/  IADD3.X R0, R15, UR11, RZ, P6, !PT ;  /* 0x0000000b0f007c10 */ /* 0x000fc4000b7fe4ff */
[----:B------:R-:W-:Y:S01]  /*02c0*/  CS2R R14, SRZ ;  /* 0x00000000000e7805 */ /* 0x000fe2000001ff00 */
[----:B------:R-:W-:-:S06]  /*02d0*/  ULDC.64 UR8, c[0x0][0x270] ;  /* 0x00009c0000087ab9 */ /* 0x000fcc0000000a00 */
.L_x_1:
[----:B------:R-:W1:Y:S01]  /*02e0*/  LDC.64 R42, c[0x0][0x238] ;  /* 0x00008e00ff2a7b82 */ /* 0x000e620000000a00 */
[----:B------:R-:W-:Y:S02]  /*02f0*/  IADD3 R24, P4, R4, UR4, RZ ;  /* 0x0000000404187c10 */ /* 0x000fe4000ff9e0ff */
[----:B------:R-:W-:-:S05]  /*0300*/  CS2R R18, SRZ ;  /* 0x0000000000127805 */ /* 0x000fca000001ff00 */
[----:B------:R-:W2:Y:S01]  /*0310*/  LDC.64 R26, c[0x0][0x210] ;  /* 0x00008400ff1a7b82 */ /* 0x000ea20000000a00 */
[----:B------:R-:W-:Y:S01]  /*0320*/  IADD3.X R25, R0, UR5, RZ, P4, !PT ;  /* 0x0000000500197c10 */ /* 0x000fe2000a7fe4ff */
[----:B------:R-:W-:-:S06]  /*0330*/  IMAD.IADD R23, R40, 0x1, R31 ;  /* 0x0000000128177824 */ /* 0x000fcc00078e021f */
[----:B------:R-:W3:Y:S01]  /*0340*/  LDC.64 R28, c[0x0][0x228] ;  /* 0x00008a00ff1c7b82 */ /* 0x000ee20000000a00 */
[----:B------:R-:W-:Y:S01]  /*0350*/  IADD3 R39, R38, R31, RZ ;  /* 0x0000001f26277210 */ /* 0x000fe20007ffe0ff */
[----:B------:R4:W5:Y:S04]  /*0360*/  @P2 LDG.E.EL.64 R18, desc[UR6][R24.64] ;  /* 0x0000000618122981 */ /* 0x000968000c2e1b00 */
[----:B-1----:R-:W-:Y:S02]  /*0370*/  IMAD.WIDE R42, R39, 0x2, R42 ;  /* 0x00000002272a7825 */ /* 0x002fe400078e022a */
[----:B------:R-:W1:Y:S01]  /*0380*/  LDC.64 R44, c[0x0][0x250] ;  /* 0x00009400ff2c7b82 */ /* 0x000e620000000a00 */
[----:B----4-:R-:W-:Y:S01]  /*0390*/  CS2R R24, SRZ ;  /* 0x0000000000187805 */ /* 0x010fe2000001ff00 */
[----:B--2---:R-:W-:-:S05]  /*03a0*/  IMAD.WIDE R26, R23, 0x2, R26 ;  /* 0x00000002171a7825 */ /* 0x004fca00078e021a */
[----:B------:R2:W4:Y:S01]  /*03b0*/  @P3 LDG.E.EF.64 R24, desc[UR6][R42.64] ;  /* 0x000000062a183981 */ /* 0x000522000c0e1b00 */
[----:B---3--:R-:W-:Y:S01]  /*03c0*/  IMAD.WIDE R28, R23, 0x2, R28 ;  /* 0x00000002171c7825 */ /* 0x008fe200078e021c */
[----:B------:R-:W-:Y:S02]  /*03d0*/  CS2R R22, SRZ ;  /* 0x0000000000167805 */ /* 0x000fe4000001ff00 */
[----:B--2---:R-:W-:-:S04]  /*03e0*/  IADD3 R42, P4, R5, UR4, RZ ;  /* 0x00000004052a7c10 */ /* 0x004fc8000ff9e0ff */
[----:B------:R2:W3:Y:S01]  /*03f0*/  @P2 LDG.E.EF.64 R22, desc[UR6][R28.64] ;  /* 0x000000061c162981 */ /* 0x0004e2000c0e1b00 */
[----:B------:R-:W-:Y:S02]  /*0400*/  IADD3.X R43, R2, UR5, RZ, P4, !PT ;  /* 0x00000005022b7c10 */ /* 0x000fe4000a7fe4ff */
[----:B--2---:R-:W-:-:S06]  /*0410*/  CS2R R28, SRZ ;  /* 0x00000000001c7805 */ /* 0x004fcc000001ff00 */
[----:B------:R-:W2:Y:S01]  /*0420*/  @P2 LDG.E.EL.64 R28, desc[UR6][R42.64] ;  /* 0x000000062a1c2981 */ /* 0x000ea2000c2e1b00 */
[----:B------:R-:W-:Y:S01]  /*0430*/  CS2R R20, SRZ ;  /* 0x0000000000147805 */ /* 0x000fe2000001ff00 */
[----:B-1----:R-:W-:-:S05]  /*0440*/  IMAD.WIDE R44, R39, 0x2, R44 ;  /* 0x00000002272c7825 */ /* 0x002fca00078e022c */
[----:B------:R1:W3:Y:S02]  /*0450*/  @P2 LDG.E.EF.64 R20, desc[UR6][R26.64] ;  /* 0x000000061a142981 */ /* 0x0002e4000c0e1b00 */
[----:B-1----:R-:W-:-:S06]  /*0460*/  CS2R R26, SRZ ;  /* 0x00000000001a7805 */ /* 0x002fcc000001ff00 */
[----:B------:R2:W3:Y:S01]  /*0470*/  @P3 LDG.E.EF.64 R26, desc[UR6][R44.64] ;  /* 0x000000062c1a3981 */ /* 0x0004e2000c0e1b00 */
[----:B-----5:R-:W-:-:S05]  /*0480*/  SEL R19, R19, RZ, P2 ;  /* 0x000000ff13137207 */ /* 0x020fca0001000000 */
[----:B------:R-:W-:Y:S01]  /*0490*/  IMAD.U32 R39, R19, 0x10000, RZ ;  /* 0x0001000013277824 */ /* 0x000fe200078e00ff */
[----:B------:R-:W-:-:S05]  /*04a0*/  SEL R18, R18, RZ, P2 ;  /* 0x000000ff12127207 */ /* 0x000fca0001000000 */
[----:B------:R-:W-:Y:S01]  /*04b0*/  IMAD.U32 R41, R18, 0x10000, RZ ;  /* 0x0001000012297824 */ /* 0x000fe200078e00ff */
[----:B--2---:R-:W-:-:S04]  /*04c0*/  SEL R44, R29, RZ, P2 ;  /* 0x000000ff1d2c7207 */ /* 0x004fc80001000000 */
[----:B------:R-:W-:-:S05]  /*04d0*/  SHF.L.U32 R29, R44, 0x10, RZ ;  /* 0x000000102c1d7819 */ /* 0x000fca00000006ff */
[----:B------:R-:W-:Y:S01]  /*04e0*/  FADD R39, R39, R29 ;  /* 0x0000001d27277221 */ /* 0x000fe20000000000 */
[----:B------:R-:W-:Y:S02]  /*04f0*/  SEL R29, R28, RZ, P2 ;  /* 0x000000ff1c1d7207 */ /* 0x000fe40001000000 */
[----:B------:R-:W-:Y:S02]  /*0500*/  PRMT R28, R19, 0x7632, R28 ;  /* 0x00007632131c7816 */ /* 0x000fe4000000001c */
[----:B------:R-:W-:Y:S02]  /*0510*/  PRMT R44, R18, 0x7632, R44 ;  /* 0x00007632122c7816 */ /* 0x000fe4000000002c */
[C---:B------:R-:W-:Y:S02]  /*0520*/  PRMT R19, R29.reuse, 0x7632, R19 ;  /* 0x000076321d137816 */ /* 0x040fe40000000013 */
[----:B------:R-:W-:Y:S02]  /*0530*/  PRMT R43, R44, 0x7632, R43 ;  /* 0x000076322c2b7816 */ /* 0x000fe4000000002b */
[----:B------:R-:W-:-:S02]  /*0540*/  SHF.L.U32 R18, R29, 0x10, RZ ;  /* 0x000000101d127819 */ /* 0x000fc400000006ff */
[----:B------:R-:W-:Y:S02]  /*0550*/  SHF.L.U32 R44, R44, 0x10, RZ ;  /* 0x000000102c2c7819 */ /* 0x000fe400000006ff */
[----:B------:R-:W-:Y:S01]  /*0560*/  SHF.L.U32 R19, R19, 0x10, RZ ;  /* 0x0000001013137819 */ /* 0x000fe200000006ff */
[----:B------:R-:W-:Y:S01]  /*0570*/  IMAD.U32 R42, R28, 0x10000, RZ ;  /* 0x000100001c2a7824 */ /* 0x000fe200078e00ff */
[----:B------:R-:W-:Y:S01]  /*0580*/  IADD3 R28, P4, R12, UR4, RZ ;  /* 0x000000040c1c7c10 */ /* 0x000fe2000ff9e0ff */
[----:B------:R-:W-:Y:S02]  /*0590*/  FADD R41, R41, R18 ;  /* 0x0000001229297221 */ /* 0x000fe40000000000 */
[----:B------:R-:W-:Y:S01]  /*05a0*/  FADD R44, R44, R19 ;  /* 0x000000132c2c7221 */ /* 0x000fe20000000000 */
[----:B------:R-:W-:Y:S02]  /*05b0*/  CS2R R18, SRZ ;  /* 0x0000000000127805 */ /* 0x000fe4000001ff00 */
[----:B------:R-:W-:-:S05]  /*05c0*/  IADD3.X R29, R9, UR5, RZ, P4, !PT ;  /* 0x00000005091d7c10 */ /* 0x000fca000a7fe4ff */
[----:B------:R1:W2:Y:S01]  /*05d0*/  @P2 LDG.E.EL.64 R18, desc[UR6][R28.64] ;  /* 0x000000061c122981 */ /* 0x0002a2000c2e1b00 */
[----:B------:R-:W-:Y:S01]  /*05e0*/  IMAD.U32 R43, R43, 0x10000, RZ ;  /* 0x000100002b2b7824 */ /* 0x000fe200078e00ff */
[----:B---3--:R-:W-:-:S03]  /*05f0*/  SEL R23, R23, RZ, P2 ;  /* 0x000000ff17177207 */ /* 0x008fc60001000000 */
[----:B------:R-:W-:Y:S01]  /*0600*/  FADD R42, R42, R43 ;  /* 0x0000002b2a2a7221 */ /* 0x000fe20000000000 */
[----:B------:R-:W-:Y:S02]  /*0610*/  SEL R22, R22, RZ, P2 ;  /* 0x000000ff16167207 */ /* 0x000fe40001000000 */
[----:B------:R-:W-:Y:S02]  /*0620*/  SEL R20, R20, RZ, P2 ;  /* 0x000000ff14147207 */ /* 0x000fe40001000000 */
[C---:B-1----:R-:W-:Y:S01]  /*0630*/  PRMT R28, R22.reuse, 0x7632, R28 ;  /* 0x00007632161c7816 */ /* 0x042fe2000000001c */
[----:B------:R-:W-:Y:S01]  /*0640*/  IMAD.U32 R22, R22, 0x10000, RZ ;  /* 0x0001000016167824 */ /* 0x000fe200078e00ff */
[----:B------:R-:W-:-:S03]  /*0650*/  SEL R21, R21, RZ, P2 ;  /* 0x000000ff15157207 */ /* 0x000fc60001000000 */
[----:B------:R-:W-:Y:S01]  /*0660*/  IMAD.U32 R28, R28, 0x10000, RZ ;  /* 0x000100001c1c7824 */ /* 0x000fe200078e00ff */
[----:B--2---:R-:W-:Y:S02]  /*0670*/  SEL R43, R19, RZ, P2 ;  /* 0x000000ff132b7207 */ /* 0x004fe40001000000 */
[----:B------:R-:W-:Y:S02]  /*0680*/  PRMT R19, R23, 0x7632, R19 ;  /* 0x0000763217137816 */ /* 0x000fe40000000013 */
[----:B------:R-:W-:Y:S01]  /*0690*/  PRMT R45, R43, 0x7632, R45 ;  /* 0x000076322b2d7816 */ /* 0x000fe2000000002d */
[----:B------:R-:W-:Y:S01]  /*06a0*/  IMAD.U32 R23, R23, 0x10000, RZ ;  /* 0x0001000017177824 */ /* 0x000fe200078e00ff */
[----:B------:R-:W-:Y:S02]  /*06b0*/  SHF.L.U32 R43, R43, 0x10, RZ ;  /* 0x000000102b2b7819 */ /* 0x000fe400000006ff */
[----:B------:R-:W-:-:S03]  /*06c0*/  SEL R18, R18, RZ, P2 ;  /* 0x000000ff12127207 */ /* 0x000fc60001000000 */
[----:B------:R-:W-:Y:S01]  /*06d0*/  FADD R23, R23, R43 ;  /* 0x0000002b17177221 */ /* 0x000fe20000000000 */
[C---:B------:R-:W-:Y:S02]  /*06e0*/  SHF.L.U32 R43, R18.reuse, 0x10, RZ ;  /* 0x00000010122b7819 */ /* 0x040fe400000006ff */
[----:B------:R-:W-:-:S03]  /*06f0*/  PRMT R29, R18, 0x7632, R29 ;  /* 0x00007632121d7816 */ /* 0x000fc6000000001d */
[----:B------:R-:W-:Y:S01]  /*0700*/  FADD R18, R22, R43 ;  /* 0x0000002b16127221 */ /* 0x000fe20000000000 */
[----:B------:R-:W-:Y:S01]  /*0710*/  IMAD.U32 R22, R20, 0x10000, RZ ;  /* 0x0001000014167824 */ /* 0x000fe200078e00ff */
[----:B------:R-:W-:-:S03]  /*0720*/  SHF.L.U32 R29, R29, 0x10, RZ ;  /* 0x000000101d1d7819 */ /* 0x000fc600000006ff */
[----:B------:R-:W-:Y:S01]  /*0730*/  FFMA R41, R41, R18, R22 ;  /* 0x0000001229297223 */ /* 0x000fe20000000016 */
[----:B------:R-:W-:Y:S02]  /*0740*/  SHF.L.U32 R18, R21, 0x10, RZ ;  /* 0x0000001015127819 */ /* 0x000fe400000006ff */
[----:B------:R-:W-:Y:S01]  /*0750*/  PRMT R20, R20, 0x7632, R20 ;  /* 0x0000763214147816 */ /* 0x000fe20000000014 */
[----:B------:R-:W-:Y:S01]  /*0760*/  IMAD.U32 R19, R19, 0x10000, RZ ;  /* 0x0001000013137824 */ /* 0x000fe200078e00ff */
[----:B------:R-:W-:Y:S01]  /*0770*/  SHF.L.U32 R45, R45, 0x10, RZ ;  /* 0x000000102d2d7819 */ /* 0x000fe200000006ff */
[----:B------:R-:W-:Y:S01]  /*0780*/  FFMA R39, R39, R23, R18 ;  /* 0x0000001727277223 */ /* 0x000fe20000000012 */
[----:B------:R-:W-:Y:S01]  /*0790*/  PRMT R21, R21, 0x7632, R21 ;  /* 0x0000763215157816 */ /* 0x000fe20000000015 */
[----:B------:R-:W-:Y:S01]  /*07a0*/  FADD R29, R28, R29 ;  /* 0x0000001d1c1d7221 */ /* 0x000fe20000000000 */
[----:B------:R-:W-:Y:S01]  /*07b0*/  IMAD.U32 R23, R20, 0x10000, RZ ;  /* 0x0001000014177824 */ /* 0x000fe200078e00ff */
[----:B------:R-:W-:Y:S01]  /*07c0*/  IADD3 R28, P4, R10, UR4, RZ ;  /* 0x000000040a1c7c10 */ /* 0x000fe2000ff9e0ff */
[----:B------:R-:W-:Y:S01]  /*07d0*/  FADD R19, R19, R45 ;  /* 0x0000002d13137221 */ /* 0x000fe20000000000 */
[----:B------:R-:W-:Y:S01]  /*07e0*/  SHF.L.U32 R21, R21, 0x10, RZ ;  /* 0x0000001015157819 */ /* 0x000fe200000006ff */
[----:B------:R-:W-:Y:S01]  /*07f0*/  FFMA R44, R44, R29, R23 ;  /* 0x0000001d2c2c7223 */ /* 0x000fe20000000017 */
[----:B------:R-:W-:-:S02]  /*0800*/  IADD3.X R29, R7, UR5, RZ, P4, !PT ;  /* 0x00000005071d7c10 */ /* 0x000fc4000a7fe4ff */
[----:B------:R-:W-:Y:S01]  /*0810*/  IADD3 R22, P4, R11, UR4, RZ ;  /* 0x000000040b167c10 */ /* 0x000fe2000ff9e0ff */
[----:B------:R-:W-:Y:S01]  /*0820*/  FFMA R42, R42, R19, R21 ;  /* 0x000000132a2a7223 */ /* 0x000fe20000000015 */
[----:B------:R-:W-:Y:S02]  /*0830*/  CS2R R18, SRZ ;  /* 0x0000000000127805 */ /* 0x000fe4000001ff00 */
[----:B------:R-:W-:Y:S02]  /*0840*/  CS2R R20, SRZ ;  /* 0x0000000000147805 */ /* 0x000fe4000001ff00 */
[----:B------:R-:W-:Y:S02]  /*0850*/  IADD3.X R23, R8, UR5, RZ, P4, !PT ;  /* 0x0000000508177c10 */ /* 0x000fe4000a7fe4ff */
[----:B------:R-:W2:Y:S04]  /*0860*/  @P3 LDG.E.EL.64 R18, desc[UR6][R28.64] ;  /* 0x000000061c123981 */ /* 0x000ea8000c2e1b00 */
[----:B------:R-:W3:Y:S01]  /*0870*/  @P3 LDG.E.EL.64 R20, desc[UR6][R22.64] ;  /* 0x0000000616143981 */ /* 0x000ee2000c2e1b00 */
[----:B--2---:R-:W-:-:S02]  /*0880*/  SEL R19, R19, RZ, P3 ;  /* 0x000000ff13137207 */ /* 0x004fc40001800000 */
[----:B---3--:R-:W-:-:S03]  /*0890*/  SEL R21, R21, RZ, P3 ;  /* 0x000000ff15157207 */ /* 0x008fc60001800000 */
[----:B------:R-:W-:Y:S01]  /*08a0*/  IMAD.U32 R43, R19, 0x10000, RZ ;  /* 0x00010000132b7824 */ /* 0x000fe200078e00ff */
[----:B------:R-:W-:Y:S02]  /*08b0*/  SEL R18, R18, RZ, P3 ;  /* 0x000000ff12127207 */ /* 0x000fe40001800000 */
[----:B------:R-:W-:Y:S02]  /*08c0*/  SHF.L.U32 R45, R21, 0x10, RZ ;  /* 0x00000010152d7819 */ /* 0x000fe400000006ff */
[----:B------:R-:W-:Y:S02]  /*08d0*/  PRMT R21, R19, 0x7632, R21 ;  /* 0x0000763213157816 */ /* 0x000fe40000000015 */
[----:B------:R-:W-:Y:S01]  /*08e0*/  SEL R29, R20, RZ, P3 ;  /* 0x000000ff141d7207 */ /* 0x000fe20001800000 */
[--C-:B------:R-:W-:Y:S01]  /*08f0*/  FADD R43, R43, R45.reuse ;  /* 0x0000002d2b2b7221 */ /* 0x100fe20000000000 */
[C---:B------:R-:W-:Y:S02]  /*0900*/  PRMT R20, R18.reuse, 0x7632, R20 ;  /* 0x0000763212147816 */ /* 0x040fe40000000014 */
[----:B------:R-:W-:Y:S01]  /*0910*/  PRMT R45, R21, 0x7632, R45 ;  /* 0x00007632152d7816 */ /* 0x000fe2000000002d */
[----:B------:R-:W-:Y:S01]  /*0920*/  IMAD.U32 R28, R18, 0x10000, RZ ;  /* 0x00010000121c7824 */ /* 0x000fe200078e00ff */
[----:B------:R-:W-:Y:S01]  /*0930*/  PRMT R18, R29, 0x7632, R18 ;  /* 0x000076321d127816 */ /* 0x000fe20000000012 */
[----:B------:R-:W-:Y:S01]  /*0940*/  IMAD.U32 R23, R21, 0x10000, RZ ;  /* 0x0001000015177824 */ /* 0x000fe200078e00ff */
[----:B------:R-:W-:Y:S01]  /*0950*/  SHF.L.U32 R22, R20, 0x10, RZ ;  /* 0x0000001014167819 */ /* 0x000fe200000006ff */
[----:B------:R-:W-:Y:S01]  /*0960*/  IMAD.U32 R20, R45, 0x10000, RZ ;  /* 0x000100002d147824 */ /* 0x000fe200078e00ff */
[----:B------:R-:W-:-:S02]  /*0970*/  SHF.L.U32 R19, R29, 0x10, RZ ;  /* 0x000000101d137819 */ /* 0x000fc400000006ff */
[----:B------:R-:W-:Y:S01]  /*0980*/  SHF.L.U32 R21, R18, 0x10, RZ ;  /* 0x0000001012157819 */ /* 0x000fe200000006ff */
[----:B------:R-:W-:Y:S01]  /*0990*/  FADD R23, R23, R20 ;  /* 0x0000001417177221 */ /* 0x000fe20000000000 */
[----:B------:R-:W-:Y:S01]  /*09a0*/  IADD3 R20, P4, R6, UR4, RZ ;  /* 0x0000000406147c10 */ /* 0x000fe2000ff9e0ff */
[----:B------:R-:W-:Y:S01]  /*09b0*/  FADD R28, R28, R19 ;  /* 0x000000131c1c7221 */ /* 0x000fe20000000000 */
[----:B------:R-:W-:Y:S01]  /*09c0*/  CS2R R18, SRZ ;  /* 0x0000000000127805 */ /* 0x000fe2000001ff00 */
[----:B------:R-:W-:Y:S01]  /*09d0*/  FADD R22, R22, R21 ;  /* 0x0000001516167221 */ /* 0x000fe20000000000 */
[----:B------:R-:W-:-:S05]  /*09e0*/  IADD3.X R21, R3, UR5, RZ, P4, !PT ;  /* 0x0000000503157c10 */ /* 0x000fca000a7fe4ff */
[----:B------:R-:W2:Y:S01]  /*09f0*/  @P3 LDG.E.EL.64 R18, desc[UR6][R20.64] ;  /* 0x0000000614123981 */ /* 0x000ea2000c2e1b00 */
[----:B------:R-:W-:Y:S02]  /*0a00*/  SEL R27, R27, RZ, P3 ;  /* 0x000000ff1b1b7207 */ /* 0x000fe40001800000 */
[----:B------:R-:W-:Y:S02]  /*0a10*/  SEL R26, R26, RZ, P3 ;  /* 0x000000ff1a1a7207 */ /* 0x000fe40001800000 */
[----:B----4-:R-:W-:Y:S02]  /*0a20*/  SEL R24, R24, RZ, P3 ;  /* 0x000000ff18187207 */ /* 0x010fe40001800000 */
[----:B------:R-:W-:Y:S02]  /*0a30*/  ISETP.NE.AND P4, PT, RZ, UR4, PT ;  /* 0x00000004ff007c0c */ /* 0x000fe4000bf85270 */
[----:B--2---:R-:W-:Y:S02]  /*0a40*/  SEL R29, R19, RZ, P3 ;  /* 0x000000ff131d7207 */ /* 0x004fe40001800000 */
[----:B------:R-:W-:-:S02]  /*0a50*/  PRMT R19, R27, 0x7632, R19 ;  /* 0x000076321b137816 */ /* 0x000fc40000000013 */
[----:B------:R-:W-:-:S03]  /*0a60*/  PRMT R45, R29, 0x7632, R45 ;  /* 0x000076321d2d7816 */ /* 0x000fc6000000002d */
[----:B------:R-:W-:Y:S01]  /*0a70*/  IMAD.U32 R20, R19, 0x10000, RZ ;  /* 0x0001000013147824 */ /* 0x000fe200078e00ff */
[----:B------:R-:W-:Y:S02]  /*0a80*/  SHF.L.U32 R19, R45, 0x10, RZ ;  /* 0x000000102d137819 */ /* 0x000fe400000006ff */
[----:B------:R-:W-:-:S03]  /*0a90*/  SEL R18, R18, RZ, P3 ;  /* 0x000000ff12127207 */ /* 0x000fc60001800000 */
[----:B------:R-:W-:Y:S01]  /*0aa0*/  FADD R19, R20, R19 ;  /* 0x0000001314137221 */ /* 0x000fe20000000000 */
[----:B------:R-:W-:Y:S02]  /*0ab0*/  PRMT R20, R26, 0x7632, R20 ;  /* 0x000076321a147816 */ /* 0x000fe40000000014 */
[----:B------:R-:W-:-:S03]  /*0ac0*/  PRMT R21, R18, 0x7632, R21 ;  /* 0x0000763212157816 */ /* 0x000fc60000000015 */
[----:B------:R-:W-:Y:S01]  /*0ad0*/  IMAD.U32 R20, R20, 0x10000, RZ ;  /* 0x0001000014147824 */ /* 0x000fe200078e00ff */
[----:B------:R-:W-:Y:S01]  /*0ae0*/  SHF.L.U32 R21, R21, 0x10, RZ ;  /* 0x0000001015157819 */ /* 0x000fe200000006ff */
[----:B------:R-:W-:Y:S01]  /*0af0*/  IMAD.U32 R45, R27, 0x10000, RZ ;  /* 0x000100001b2d7824 */ /* 0x000fe200078e00ff */
[----:B------:R-:W-:Y:S01]  /*0b00*/  SHF.L.U32 R27, R29, 0x10, RZ ;  /* 0x000000101d1b7819 */ /* 0x000fe200000006ff */
[----:B------:R-:W-:Y:S02]  /*0b10*/  IMAD.U32 R29, R26, 0x10000, RZ ;  /* 0x000100001a1d7824 */ /* 0x000fe400078e00ff */
[----:B------:R-:W-:Y:S01]  /*0b20*/  FADD R21, R20, R21 ;  /* 0x0000001514157221 */ /* 0x000fe20000000000 */
[----:B------:R-:W-:Y:S02]  /*0b30*/  SHF.L.U32 R20, R18, 0x10, RZ ;  /* 0x0000001012147819 */ /* 0x000fe400000006ff */
[----:B------:R-:W-:Y:S01]  /*0b40*/  SEL R18, R25, RZ, P3 ;  /* 0x000000ff19127207 */ /* 0x000fe20001800000 */
[----:B------:R-:W-:-:S02]  /*0b50*/  FADD R27, R45, R27 ;  /* 0x0000001b2d1b7221 */ /* 0x000fc40000000000 */
[----:B------:R-:W-:Y:S02]  /*0b60*/  FADD R25, R29, R20 ;  /* 0x000000141d197221 */ /* 0x000fe40000000000 */
[----:B------:R-:W-:-:S04]  /*0b70*/  IMAD.U32 R20, R18, 0x10000, RZ ;  /* 0x0001000012147824 */ /* 0x000fc800078e00ff */
[--C-:B------:R-:W-:Y:S01]  /*0b80*/  @P0 FFMA R39, R43, R27, R20.reuse ;  /* 0x0000001b2b270223 */ /* 0x100fe20000000014 */
[----:B------:R-:W-:Y:S02]  /*0b90*/  PRMT R20, R18, 0x7632, R20 ;  /* 0x0000763212147816 */ /* 0x000fe40000000014 */
[C---:B------:R-:W-:Y:S02]  /*0ba0*/  PRMT R18, R24.reuse, 0x7632, R18 ;  /* 0x0000763218127816 */ /* 0x040fe40000000012 */
[----:B------:R-:W-:Y:S01]  /*0bb0*/  SHF.L.U32 R27, R24, 0x10, RZ ;  /* 0x00000010181b7819 */ /* 0x000fe200000006ff */
[----:B------:R-:W-:Y:S01]  /*0bc0*/  IMAD.U32 R20, R20, 0x10000, RZ ;  /* 0x0001000014147824 */ /* 0x000fe200078e00ff */
[----:B------:R-:W-:-:S03]  /*0bd0*/  SHF.L.U32 R29, R18, 0x10, RZ ;  /* 0x00000010121d7819 */ /* 0x000fc600000006ff */
[----:B------:R-:W-:Y:S01]  /*0be0*/  @P0 FFMA R42, R23, R19, R20 ;  /* 0x00000013172a0223 */ /* 0x000fe20000000014 */
[----:B------:R-:W-:Y:S01]  /*0bf0*/  @P0 FFMA R41, R28, R25, R27 ;  /* 0x000000191c290223 */ /* 0x000fe2000000001b */
[----:B------:R-:W-:Y:S01]  /*0c00*/  @P0 FFMA R44, R22, R21, R29 ;  /* 0x00000015162c0223 */ /* 0x000fe2000000001d */
[----:B------:R-:W-:Y:S01]  /*0c10*/  HFMA2.MMA R25, -RZ, RZ, 1.875, 0 ;  /* 0x3f800000ff197435 */ /* 0x000fe200000001ff */
[----:B------:R-:W-:Y:S01]  /*0c20*/  IMAD.MOV.U32 R43, RZ, RZ, 0x3f800000 ;  /* 0x3f800000ff2b7424 */ /* 0x000fe200078e00ff */
[----:B------:R-:W-:Y:S02]  /*0c30*/  CS2R R28, SRZ ;  /* 0x00000000001c7805 */ /* 0x000fe4000001ff00 */
[----:B------:R-:W-:Y:S01]  /*0c40*/  CS2R R26, SRZ ;  /* 0x00000000001a7805 */ /* 0x000fe2000001ff00 */
[----:B------:R-:W-:Y:S01]  /*0c50*/  IMAD.MOV.U32 R24, RZ, RZ, 0x3f800000 ;  /* 0x3f800000ff187424 */ /* 0x000fe200078e00ff */
[----:B------:R-:W-:Y:S01]  /*0c60*/  MOV R23, 0x3f800000 ;  /* 0x3f80000000177802 */ /* 0x000fe20000000f00 */
[----:B------:R-:W-:Y:S01]  /*0c70*/  IMAD.MOV.U32 R20, RZ, RZ, R41 ;  /* 0x000000ffff147224 */ /* 0x000fe200078e0029 */
[----:B------:R-:W-:Y:S01]  /*0c80*/  MOV R22, R39 ;  /* 0x0000002700167202 */ /* 0x000fe20000000f00 */
[----:B------:R-:W-:Y:S01]  /*0c90*/  IMAD.MOV.U32 R19, RZ, RZ, R44 ;  /* 0x000000ffff137224 */ /* 0x000fe200078e002c */
[----:B------:R-:W-:Y:S01]  /*0ca0*/  MOV R45, R42 ;  /* 0x0000002a002d7202 */ /* 0x000fe20000000f00 */
[----:B------:R-:W-:Y:S06]  /*0cb0*/  @!P4 BRA `(.L_x_0) ;  /* 0x0000000000e0c947 */ /* 0x000fec0003800000 */
[----:B------:R-:W-:Y:S01]  /*0cc0*/  FADD R43, R37, 1 ;  /* 0x3f800000252b7421 */ /* 0x000fe20000000000 */
[----:B------:R-:W-:Y:S01]  /*0cd0*/  FADD R28, R41, -R32 ;  /* 0x80000020291c7221 */ /* 0x000fe20000000000 */
[----:B------:R-:W-:Y:S01]  /*0ce0*/  FADD R25, R36, 1 ;  /* 0x3f80000024197421 */ /* 0x000fe20000000000 */
[----:B------:R-:W-:Y:S01]  /*0cf0*/  FADD R29, R44, -R33 ;  /* 0x800000212c1d7221 */ /* 0x000fe20000000000 */
[C---:B------:R-:W-:Y:S01]  /*0d00*/  FMUL R18, R43.reuse, 0.25 ;  /* 0x3e8000002b127820 */ /* 0x040fe20000400000 */
[C---:B------:R-:W-:Y:S01]  /*0d10*/  FSETP.GEU.AND P6, PT, |R43|.reuse, 1.175494350822287508e-38, PT ;  /* 0x008000002b00780b */ /* 0x040fe20003fce200 */
[----:B------:R-:W-:Y:S01]  /*0d20*/  FMUL R19, R28, 0.25 ;  /* 0x3e8000001c137820 */ /* 0x000fe20000400000 */
[----:B------:R-:W-:Y:S01]  /*0d30*/  FSETP.GT.AND P4, PT, |R43|, 8.50705917302346158658e+37, PT ;  /* 0x7e8000002b00780b */ /* 0x000fe20003f84200 */
[----:B------:R-:W-:Y:S01]  /*0d40*/  FADD R24, R13, 1 ;  /* 0x3f8000000d187421 */ /* 0x000fe20000000000 */
[----:B------:R-:W-:Y:S01]  /*0d50*/  FSETP.GT.AND P5, PT, |R25|, 8.50705917302346158658e+37, PT ;  /* 0x7e8000001900780b */ /* 0x000fe20003fa4200 */
[----:B------:R-:W-:Y:S01]  /*0d60*/  FMUL R20, R29, 0.25 ;  /* 0x3e8000001d147820 */ /* 0x000fe20000400000 */
[----:B------:R-:W-:Y:S01]  /*0d70*/  FSEL R21, R18, R43, P4 ;  /* 0x0000002b12157208 */ /* 0x000fe20002000000 */
[----:B------:R-:W-:Y:S01]  /*0d80*/  FMUL R18, R25, 0.25 ;  /* 0x3e80000019127820 */ /* 0x000fe20000400000 */
[----:B------:R-:W-:Y:S01]  /*0d90*/  FSEL R19, R19, R28, P4 ;  /* 0x0000001c13137208 */ /* 0x000fe20002000000 */
[----:B------:R-:W-:Y:S01]  /*0da0*/  FMUL R27, R24, 0.25 ;  /* 0x3e800000181b7820 */ /* 0x000fe20000400000 */
[----:B------:R-:W-:Y:S01]  /*0db0*/  FSETP.GEU.AND P4, PT, |R25|, 1.175494350822287508e-38, PT ;  /* 0x008000001900780b */ /* 0x000fe20003f8e200 */
[----:B------:R-:W-:Y:S01]  /*0dc0*/  FADD R26, R39, -R34 ;  /* 0x80000022271a7221 */ /* 0x000fe20000000000 */
[----:B------:R-:W-:Y:S01]  /*0dd0*/  FSEL R23, R18, R25, P5 ;  /* 0x0000001912177208 */ /* 0x000fe20002800000 */
[----:B------:R-:W-:Y:S01]  /*0de0*/  @!P6 FMUL R21, R21, 16777216 ;  /* 0x4b8000001515e820 */ /* 0x000fe20000400000 */
[----:B------:R-:W-:Y:S01]  /*0df0*/  @!P6 FMUL R19, R19, 16777216 ;  /* 0x4b8000001313e820 */ /* 0x000fe20000400000 */
[----:B------:R-:W-:-:S02]  /*0e00*/  FSETP.GEU.AND P6, PT, |R24|, 1.175494350822287508e-38, PT ;  /* 0x008000001800780b */ /* 0x000fc40003fce200 */
[----:B------:R-:W-:Y:S02]  /*0e10*/  FSEL R18, R20, R29, P5 ;  /* 0x0000001d14127208 */ /* 0x000fe40002800000 */
[----:B------:R-:W1:Y:S01]  /*0e20*/  MUFU.RCP R21, R21 ;  /* 0x0000001500157308 */ /* 0x000e620000001000 */
[----:B------:R-:W-:-:S03]  /*0e30*/  FSETP.GT.AND P5, PT, |R24|, 8.50705917302346158658e+37, PT ;  /* 0x7e8000001800780b */ /* 0x000fc60003fa4200 */
[----:B------:R-:W-:Y:S01]  /*0e40*/  @!P4 FMUL R23, R23, 16777216 ;  /* 0x4b8000001717c820 */ /* 0x000fe20000400000 */
[----:B------:R-:W-:Y:S01]  /*0e50*/  FSEL R27, R27, R24, P5 ;  /* 0x000000181b1b7208 */ /* 0x000fe20002800000 */
[----:B------:R-:W-:Y:S02]  /*0e60*/  @!P4 FMUL R18, R18, 16777216 ;  /* 0x4b8000001212c820 */ /* 0x000fe40000400000 */
[----:B------:R2:W3:Y:S02]  /*0e70*/  MUFU.RCP R22, R23 ;  /* 0x0000001700167308 */ /* 0x0004e40000001000 */
[----:B------:R-:W-:Y:S01]  /*0e80*/  @!P6 FMUL R27, R27, 16777216 ;  /* 0x4b8000001b1be820 */ /* 0x000fe20000400000 */
[----:B-1----:R-:W-:Y:S01]  /*0e90*/  FFMA R20, R21, R19, R32 ;  /* 0x0000001315147223 */ /* 0x002fe20000000020 */
[----:B------:R-:W-:Y:S01]  /*0ea0*/  FMUL R19, R26, 0.25 ;  /* 0x3e8000001a137820 */ /* 0x000fe20000400000 */
[----:B--2---:R-:W-:-:S03]  /*0eb0*/  FADD R23, R14, 1 ;  /* 0x3f8000000e177421 */ /* 0x004fc60000000000 */
[----:B------:R-:W1:Y:S01]  /*0ec0*/  MUFU.RCP R27, R27 ;  /* 0x0000001b001b7308 */ /* 0x000e620000001000 */
[----:B------:R-:W-:Y:S02]  /*0ed0*/  FSEL R21, R19, R26, P5 ;  /* 0x0000001a13157208 */ /* 0x000fe40002800000 */
[C---:B------:R-:W-:Y:S01]  /*0ee0*/  FSETP.GEU.AND P5, PT, |R23|.reuse, 1.175494350822287508e-38, PT ;  /* 0x008000001700780b */ /* 0x040fe20003fae200 */
[----:B---3--:R-:W-:Y:S01]  /*0ef0*/  FFMA R19, R22, R18, R33 ;  /* 0x0000001216137223 */ /* 0x008fe20000000021 */
[C---:B------:R-:W-:Y:S01]  /*0f00*/  FMUL R18, R23.reuse, 0.25 ;  /* 0x3e80000017127820 */ /* 0x040fe20000400000 */
[----:B------:R-:W-:Y:S01]  /*0f10*/  FSETP.GT.AND P4, PT, |R23|, 8.50705917302346158658e+37, PT ;  /* 0x7e8000001700780b */ /* 0x000fe20003f84200 */
[----:B------:R-:W-:-:S03]  /*0f20*/  @!P6 FMUL R21, R21, 16777216 ;  /* 0x4b8000001515e820 */ /* 0x000fc60000400000 */
[----:B------:R-:W-:Y:S01]  /*0f30*/  FSEL R18, R18, R23, P4 ;  /* 0x0000001712127208 */ /* 0x000fe20002000000 */
[----:B-1----:R-:W-:Y:S01]  /*0f40*/  FFMA R22, R27, R21, R34 ;  /* 0x000000151b167223 */ /* 0x002fe20000000022 */
[----:B------:R-:W-:-:S04]  /*0f50*/  FADD R27, R42, -R35 ;  /* 0x800000232a1b7221 */ /* 0x000fc80000000000 */
[----:B------:R-:W-:Y:S01]  /*0f60*/  @!P5 FMUL R18, R18, 16777216 ;  /* 0x4b8000001212d820 */ /* 0x000fe20000400000 */
[----:B------:R-:W-:-:S05]  /*0f70*/  FMUL R21, R27, 0.25 ;  /* 0x3e8000001b157820 */ /* 0x000fca0000400000 */
[----:B------:R-:W1:Y:S01]  /*0f80*/  MUFU.RCP R18, R18 ;  /* 0x0000001200127308 */ /* 0x000e620000001000 */
[----:B------:R-:W-:-:S05]  /*0f90*/  FSEL R21, R21, R27, P4 ;  /* 0x0000001b15157208 */ /* 0x000fca0002000000 */
[----:B------:R-:W-:-:S04]  /*0fa0*/  @!P5 FMUL R21, R21, 16777216 ;  /* 0x4b8000001515d820 */ /* 0x000fc80000400000 */
[----:B-1----:R-:W-:Y:S01]  /*0fb0*/  FFMA R45, R18, R21, R35 ;  /* 0x00000015122d7223 */ /* 0x002fe20000000023 */
[----:B------:R-:W-:-:S03]  /*0fc0*/  FADD R18, R41, -R20 ;  /* 0x8000001429127221 */ /* 0x000fc60000000000 */
[----:B------:R-:W-:Y:S01]  /*0fd0*/  FADD R21, R42, -R45 ;  /* 0x8000002d2a157221 */ /* 0x000fe20000000000 */
[----:B------:R-:W-:-:S03]  /*0fe0*/  FFMA R28, R28, R18, R15 ;  /* 0x000000121c1c7223 */ /* 0x000fc6000000000f */
[----:B------:R-:W-:Y:S01]  /*0ff0*/  FFMA R27, R27, R21, R30 ;  /* 0x000000151b1b7223 */ /* 0x000fe2000000001e */
[----:B------:R-:W-:-:S04]  /*1000*/  FADD R21, R39, -R22 ;  /* 0x8000001627157221 */ /* 0x000fc80000000000 */
[----:B------:R-:W-:Y:S01]  /*1010*/  FFMA R26, R26, R21, R17 ;  /* 0x000000151a1a7223 */ /* 0x000fe20000000011 */
[----:B------:R-:W-:-:S04]  /*1020*/  FADD R21, R44, -R19 ;  /* 0x800000132c157221 */ /* 0x000fc80000000000 */
[----:B------:R-:W-:-:S07]  /*1030*/  FFMA R29, R29, R21, R16 ;  /* 0x000000151d1d7223 */ /* 0x000fce0000000010 */
.L_x_0:
[----:B------:R-:W-:Y:S01]  /*1040*/  F2FP.BF16.F32.PACK_AB R18, R44, R41 ;  /* 0x000000292c12723e */ /* 0x000fe200000010ff */
[----:B------:R-:W-:Y:S01]  /*1050*/  IMAD.IADD R44, R40, 0x1, R31 ;  /* 0x00000001282c7824 */ /* 0x000fe200078e021f */
[----:B------:R-:W-:Y:S01]  /*1060*/  FSEL R32, R20, R32, !P1 ;  /* 0x0000002014207208 */ /* 0x000fe20004800000 */
[----:B------:R-:W-:Y:S01]  /*1070*/  UIADD3 UR4, UP0, UR4, 0x800, URZ ;  /* 0x0000080004047890 */ /* 0x000fe2000ff1e03f */
[----:B------:R-:W-:Y:S02]  /*1080*/  FSEL R33, R19, R33, !P1 ;  /* 0x0000002113217208 */ /* 0x000fe40004800000 */
[----:B------:R-:W-:Y:S01]  /*1090*/  SHF.R.S32.HI R19, RZ, 0x1f, R44 ;  /* 0x0000001fff137819 */ /* 0x000fe2000001142c */
[----:B------:R-:W-:Y:S01]  /*10a0*/  UIADD3.X UR5, URZ, UR5, URZ, UP0, !UPT ;  /* 0x000000053f057290 */ /* 0x000fe200087fe43f */
[----:B------:R-:W-:Y:S02]  /*10b0*/  LEA R20, P4, R44, UR8, 0x1 ;  /* 0x000000082c147c11 */ /* 0x000fe4000f8808ff */
[----:B------:R-:W-:-:S02]  /*10c0*/  IADD3 R31, R31, 0x400, RZ ;  /* 0x000004001f1f7810 */ /* 0x000fc40007ffe0ff */
[----:B------:R-:W-:Y:S02]  /*10d0*/  LEA.HI.X R21, R44, UR9, R19, 0x1, P4 ;  /* 0x000000092c157c11 */ /* 0x000fe4000a0f0c13 */
[----:B------:R-:W-:Y:S02]  /*10e0*/  ISETP.GE.U32.AND P4, PT, R31, 0xc00, PT ;  /* 0x00000c001f00780c */ /* 0x000fe40003f86070 */
[----:B------:R-:W-:Y:S02]  /*10f0*/  F2FP.BF16.F32.PACK_AB R19, R42, R39 ;  /* 0x000000272a13723e */ /* 0x000fe400000010ff */
[----:B------:R-:W-:Y:S02]  /*1100*/  FSEL R34, R22, R34, !P1 ;  /* 0x0000002216227208 */ /* 0x000fe40004800000 */
[----:B------:R-:W-:Y:S01]  /*1110*/  FSEL R35, R45, R35, !P1 ;  /* 0x000000232d237208 */ /* 0x000fe20004800000 */
[----:B------:R1:W-:Y:S01]  /*1120*/  @!P1 STG.E.64 desc[UR6][R20.64], R18 ;  /* 0x0000001214009986 */ /* 0x0003e2000c101b06 */
[----:B------:R-:W-:-:S02]  /*1130*/  FSEL R15, R28, R15, !P1 ;  /* 0x0000000f1c0f7208 */ /* 0x000fc40004800000 */
[----:B------:R-:W-:Y:S02]  /*1140*/  FSEL R16, R29, R16, !P1 ;  /* 0x000000101d107208 */ /* 0x000fe40004800000 */
[----:B------:R-:W-:Y:S02]  /*1150*/  FSEL R17, R26, R17, !P1 ;  /* 0x000000111a117208 */ /* 0x000fe40004800000 */
[----:B------:R-:W-:Y:S02]  /*1160*/  FSEL R30, R27, R30, !P1 ;  /* 0x0000001e1b1e7208 */ /* 0x000fe40004800000 */
[----:B------:R-:W-:Y:S02]  /*1170*/  FSEL R37, R43, R37, !P1 ;  /* 0x000000252b257208 */ /* 0x000fe40004800000 */
[----:B------:R-:W-:Y:S02]  /*1180*/  FSEL R36, R25, R36, !P1 ;  /* 0x0000002419247208 */ /* 0x000fe40004800000 */
[----:B------:R-:W-:-:S02]  /*1190*/  FSEL R13, R24, R13, !P1 ;  /* 0x0000000d180d7208 */ /* 0x000fc40004800000 */
[----:B------:R-:W-:Y:S01]  /*11a0*/  FSEL R14, R23, R14, !P1 ;  /* 0x0000000e170e7208 */ /* 0x000fe20004800000 */
[----:B-1----:R-:W-:Y:S06]  /*11b0*/  @!P4 BRA `(.L_x_1) ;  /* 0xfffffff00048c947 */ /* 0x002fec000383ffff */
[----:B------:R-:W-:Y:S01]  /*11c0*/  FADD R2, R37, R36 ;  /* 0x0000002425027221 */ /* 0x000fe20000000000 */
[----:B------:R-:W-:Y:S01]  /*11d0*/  FADD R33, -R32, R33 ;  /* 0x0000002120217221 */ /* 0x000fe20000000100 */
[----:B------:R-:W-:Y:S01]  /*11e0*/  FADD R15, R15, R16 ;  /* 0x000000100f0f7221 */ /* 0x000fe20000000000 */
[----:B------:R-:W1:Y:S01]  /*11f0*/  S2UR UR5, SR_CgaCtaId ;  /* 0x00000000000579c3 */ /* 0x000e620000008800 */
[C---:B------:R-:W-:Y:S01]  /*1200*/  FMUL R5, R2.reuse, 0.25 ;  /* 0x3e80000002057820 */ /* 0x040fe20000400000 */
[C---:B------:R-:W-:Y:S01]  /*1210*/  FSETP.GEU.AND P5, PT, |R2|.reuse, 1.175494350822287508e-38, PT ;  /* 0x008000000200780b */ /* 0x040fe20003fae200 */
[----:B------:R-:W-:Y:S01]  /*1220*/  FADD R3, R13, R2 ;  /* 0x000000020d037221 */ /* 0x000fe20000000000 */
[----:B------:R-:W-:Y:S01]  /*1230*/  FSETP.GT.AND P3, PT, |R2|, 8.50705917302346158658e+37, PT ;  /* 0x7e8000000200780b */ /* 0x000fe20003f64200 */
[----:B------:R-:W-:Y:S01]  /*1240*/  UMOV UR4, 0x400 ;  /* 0x0000040000047882 */ /* 0x000fe20000000000 */
[----:B------:R-:W-:Y:S01]  /*1250*/  ULDC.64 UR8, c[0x0][0x260] ;  /* 0x0000980000087ab9 */ /* 0x000fe20000000a00 */
[----:B------:R-:W-:Y:S01]  /*1260*/  FADD R0, R14, R3 ;  /* 0x000000030e007221 */ /* 0x000fe20000000000 */
[----:B------:R-:W-:Y:S01]  /*1270*/  FSEL R8, R5, R2, P3 ;  /* 0x0000000205087208 */ /* 0x000fe20001800000 */
[C---:B------:R-:W-:Y:S01]  /*1280*/  FMUL R10, R3.reuse, 0.25 ;  /* 0x3e800000030a7820 */ /* 0x040fe20000400000 */
[C---:B------:R-:W-:Y:S01]  /*1290*/  FSETP.GEU.AND P0, PT, |R3|.reuse, 1.175494350822287508e-38, PT ;  /* 0x008000000300780b */ /* 0x040fe20003f0e200 */
[----:B------:R-:W-:Y:S01]  /*12a0*/  FMUL R5, R36, 0.25 ;  /* 0x3e80000024057820 */ /* 0x000fe20000400000 */
[----:B------:R-:W-:-:S02]  /*12b0*/  FSETP.GT.AND P4, PT, |R3|, 8.50705917302346158658e+37, PT ;  /* 0x7e8000000300780b */ /* 0x000fc40003f84200 */
[----:B------:R-:W-:Y:S01]  /*12c0*/  FSETP.GEU.AND P2, PT, |R0|, 1.175494350822287508e-38, PT ;  /* 0x008000000000780b */ /* 0x000fe20003f4e200 */
[----:B------:R-:W-:Y:S01]  /*12d0*/  @!P5 FMUL R8, R8, 16777216 ;  /* 0x4b8000000808d820 */ /* 0x000fe20000400000 */
[----:B------:R-:W-:Y:S01]  /*12e0*/  FSEL R11, R10, R3, P4 ;  /* 0x000000030a0b7208 */ /* 0x000fe20002000000 */
[----:B------:R-:W-:Y:S01]  /*12f0*/  FMUL R10, R13, 0.25 ;  /* 0x3e8000000d0a7820 */ /* 0x000fe20000400000 */
[----:B------:R-:W-:Y:S01]  /*1300*/  FSEL R9, R5, R36, P3 ;  /* 0x0000002405097208 */ /* 0x000fe20001800000 */
[C---:B------:R-:W-:Y:S01]  /*1310*/  FMUL R5, R0.reuse, 0.25 ;  /* 0x3e80000000057820 */ /* 0x040fe20000400000 */
[----:B------:R-:W-:Y:S01]  /*1320*/  FSETP.GT.AND P3, PT, |R0|, 8.50705917302346158658e+37, PT ;  /* 0x7e8000000000780b */ /* 0x000fe20003f64200 */
[----:B------:R-:W2:Y:S01]  /*1330*/  MUFU.RCP R8, R8 ;  /* 0x0000000800087308 */ /* 0x000ea20000001000 */
[----:B------:R-:W-:Y:S01]  /*1340*/  FSEL R12, R10, R13, P4 ;  /* 0x0000000d0a0c7208 */ /* 0x000fe20002000000 */
[----:B------:R-:W-:Y:S01]  /*1350*/  @!P0 FMUL R11, R11, 16777216 ;  /* 0x4b8000000b0b8820 */ /* 0x000fe20000400000 */
[----:B------:R-:W-:Y:S01]  /*1360*/  FSEL R18, R5, R0, P3 ;  /* 0x0000000005127208 */ /* 0x000fe20001800000 */
[----:B------:R-:W-:Y:S01]  /*1370*/  @!P5 FMUL R9, R9, 16777216 ;  /* 0x4b8000000909d820 */ /* 0x000fe20000400000 */
[----:B------:R-:W-:Y:S01]  /*1380*/  FSETP.NEU.AND P4, PT, R2, RZ, PT ;  /* 0x000000ff0200720b */ /* 0x000fe20003f8d000 */
[----:B------:R-:W-:Y:S01]  /*1390*/  FMUL R10, R33, R33 ;  /* 0x00000021210a7220 */ /* 0x000fe20000400000 */
[----:B------:R-:W-:Y:S01]  /*13a0*/  @!P0 FMUL R12, R12, 16777216 ;  /* 0x4b8000000c0c8820 */ /* 0x000fe20000400000 */
[----:B------:R-:W3:Y:S01]  /*13b0*/  MUFU.RCP R11, R11 ;  /* 0x0000000b000b7308 */ /* 0x000ee20000001000 */
[----:B------:R-:W-:Y:S01]  /*13c0*/  @!P2 FMUL R18, R18, 16777216 ;  /* 0x4b8000001212a820 */ /* 0x000fe20000400000 */
[----:B------:R-:W-:Y:S01]  /*13d0*/  FMUL R10, R37, R10 ;  /* 0x0000000a250a7220 */ /* 0x000fe20000400000 */
[----:B------:R-:W-:Y:S01]  /*13e0*/  FSETP.NEU.AND P0, PT, R3, RZ, PT ;  /* 0x000000ff0300720b */ /* 0x000fe20003f0d000 */
[----:B-1----:R-:W-:Y:S01]  /*13f0*/  UPRMT UR4, UR5, 0x654, UR4 ;  /* 0x0000065405047896 */ /* 0x002fe20008000004 */
[----:B--2---:R-:W-:-:S03]  /*1400*/  FMUL R8, R8, R9 ;  /* 0x0000000908087220 */ /* 0x004fc60000400000 */
[----:B------:R-:W1:Y:S01]  /*1410*/  MUFU.RCP R18, R18 ;  /* 0x0000001200127308 */ /* 0x000e620000001000 */
[----:B------:R-:W-:Y:S01]  /*1420*/  FMUL R9, R14, 0.25 ;  /* 0x3e8000000e097820 */ /* 0x000fe20000400000 */
[----:B------:R-:W-:-:S04]  /*1430*/  FSEL R8, R8, RZ, P4 ;  /* 0x000000ff08087208 */ /* 0x000fc80002000000 */
[----:B------:R-:W-:Y:S01]  /*1440*/  FSEL R9, R9, R14, P3 ;  /* 0x0000000e09097208 */ /* 0x000fe20001800000 */
[----:B---3--:R-:W-:Y:S01]  /*1450*/  FMUL R11, R11, R12 ;  /* 0x0000000c0b0b7220 */ /* 0x008fe20000400000 */
[----:B------:R-:W-:Y:S01]  /*1460*/  FFMA R33, R33, R8, R32 ;  /* 0x0000000821217223 */ /* 0x000fe20000000020 */
[----:B------:R-:W-:Y:S02]  /*1470*/  FFMA R10, R8, R10, R15 ;  /* 0x0000000a080a7223 */ /* 0x000fe4000000000f */
[----:B------:R-:W-:Y:S01]  /*1480*/  @!P2 FMUL R9, R9, 16777216 ;  /* 0x4b8000000909a820 */ /* 0x000fe20000400000 */
[----:B------:R-:W-:Y:S01]  /*1490*/  FADD R8, R0, R0 ;  /* 0x0000000000087221 */ /* 0x000fe20000000000 */
[--C-:B------:R-:W-:Y:S01]  /*14a0*/  FADD R34, R34, -R33.reuse ;  /* 0x8000002122227221 */ /* 0x100fe20000000000 */
[----:B------:R-:W-:Y:S01]  /*14b0*/  FSEL R11, R11, RZ, P0 ;  /* 0x000000ff0b0b7208 */ /* 0x000fe20000000000 */
[----:B-1----:R-:W-:Y:S01]  /*14c0*/  FMUL R18, R18, R9 ;  /* 0x0000000912127220 */ /* 0x002fe20000400000 */
[----:B------:R-:W-:Y:S01]  /*14d0*/  FSETP.NEU.AND P2, PT, R0, RZ, PT ;  /* 0x000000ff0000720b */ /* 0x000fe20003f4d000 */
[----:B------:R-:W-:Y:S01]  /*14e0*/  FMUL R9, R34, R34 ;  /* 0x0000002222097220 */ /* 0x000fe20000400000 */
[----:B------:R-:W-:Y:S01]  /*14f0*/  FSETP.GEU.AND P3, PT, |R8|, 1.175494350822287508e-38, PT ;  /* 0x008000000800780b */ /* 0x000fe20003f6e200 */
[----:B------:R-:W-:Y:S01]  /*1500*/  FFMA R34, R34, R11, R33 ;  /* 0x0000000b22227223 */ /* 0x000fe20000000021 */
[----:B------:R-:W-:Y:S01]  /*1510*/  FADD R10, R17, R10 ;  /* 0x0000000a110a7221 */ /* 0x000fe20000000000 */
[----:B------:R-:W-:Y:S01]  /*1520*/  FMUL R9, R2, R9 ;  /* 0x0000000902097220 */ /* 0x000fe20000400000 */
[C---:B------:R-:W-:Y:S01]  /*1530*/  FMUL R13, R8.reuse, 0.25 ;  /* 0x3e800000080d7820 */ /* 0x040fe20000400000 */
[----:B------:R-:W-:Y:S01]  /*1540*/  FSETP.GT.AND P0, PT, |R8|, 8.50705917302346158658e+37, PT ;  /* 0x7e8000000800780b */ /* 0x000fe20003f04200 */
[----:B------:R-:W-:Y:S01]  /*1550*/  FADD R35, R35, -R34 ;  /* 0x8000002223237221 */ /* 0x000fe20000000000 */
[----:B------:R-:W-:Y:S01]  /*1560*/  FSEL R18, R18, RZ, P2 ;  /* 0x000000ff12127208 */ /* 0x000fe20001000000 */
[----:B------:R-:W-:Y:S01]  /*1570*/  FFMA R9, R11, R9, R10 ;  /* 0x000000090b097223 */ /* 0x000fe2000000000a */
[----:B------:R-:W-:Y:S01]  /*1580*/  FSEL R11, R13, R8, P0 ;  /* 0x000000080d0b7208 */ /* 0x000fe20000000000 */
[----:B------:R-:W-:Y:S01]  /*1590*/  FMUL R2, R35, R35 ;  /* 0x0000002323027220 */ /* 0x000fe20000400000 */
[----:B------:R-:W-:Y:S01]  /*15a0*/  FSEL R12, R5, R0, P0 ;  /* 0x00000000050c7208 */ /* 0x000fe20000000000 */
[----:B------:R-:W-:Y:S01]  /*15b0*/  FFMA R34, R35, R18, R34 ;  /* 0x0000001223227223 */ /* 0x000fe20000000022 */
[----:B------:R-:W-:Y:S01]  /*15c0*/  FADD R9, R30, R9 ;  /* 0x000000091e097221 */ /* 0x000fe20000000000 */
[----:B------:R-:W-:Y:S01]  /*15d0*/  @!P3 FMUL R11, R11, 16777216 ;  /* 0x4b8000000b0bb820 */ /* 0x000fe20000400000 */
[----:B------:R-:W-:Y:S01]  /*15e0*/  FMUL R2, R3, R2 ;  /* 0x0000000203027220 */ /* 0x000fe20000400000 */
[----:B------:R-:W-:Y:S01]  /*15f0*/  @!P3 FMUL R12, R12, 16777216 ;  /* 0x4b8000000c0cb820 */ /* 0x000fe20000400000 */
[----:B------:R-:W1:Y:S01]  /*1600*/  SHFL.BFLY PT, R3, R34, 0x10, 0x1f ;  /* 0x0e001f0022037f89 */ /* 0x000e6200000e0000 */
[----:B------:R-:W-:Y:S01]  /*1610*/  FSETP.NEU.AND P2, PT, R8, RZ, PT ;  /* 0x000000ff0800720b */ /* 0x000fe20003f4d000 */
[----:B------:R-:W-:Y:S01]  /*1620*/  FFMA R9, R18, R2, R9 ;  /* 0x0000000212097223 */ /* 0x000fe20000000009 */
[----:B------:R-:W2:Y:S01]  /*1630*/  MUFU.RCP R11, R11 ;  /* 0x0000000b000b7308 */ /* 0x000ea20000001000 */
[----:B------:R-:W-:-:S03]  /*1640*/  FADD R2, R8, R8 ;  /* 0x0000000808027221 */ /* 0x000fc60000000000 */
[----:B------:R-:W3:Y:S01]  /*1650*/  SHFL.BFLY PT, R10, R9, 0x10, 0x1f ;  /* 0x0e001f00090a7f89 */ /* 0x000ee200000e0000 */
[C---:B------:R-:W-:Y:S01]  /*1660*/  FMUL R15, R2.reuse, 0.25 ;  /* 0x3e800000020f7820 */ /* 0x040fe20000400000 */
[C---:B------:R-:W-:Y:S02]  /*1670*/  FSETP.GEU.AND P3, PT, |R2|.reuse, 1.175494350822287508e-38, PT ;  /* 0x008000000200780b */ /* 0x040fe40003f6e200 */
[----:B------:R-:W-:-:S04]  /*1680*/  FSETP.GT.AND P0, PT, |R2|, 8.50705917302346158658e+37, PT ;  /* 0x7e8000000200780b */ /* 0x000fc80003f04200 */
[----:B------:R-:W-:Y:S01]  /*1690*/  FSEL R14, R13, R8, P0 ;  /* 0x000000080d0e7208 */ /* 0x000fe20000000000 */
[----:B--2---:R-:W-:Y:S01]  /*16a0*/  FMUL R12, R11, R12 ;  /* 0x0000000c0b0c7220 */ /* 0x004fe20000400000 */
[----:B------:R-:W-:-:S05]  /*16b0*/  FSEL R11, R15, R2, P0 ;  /* 0x000000020f0b7208 */ /* 0x000fca0000000000 */
[----:B------:R-:W-:Y:S01]  /*16c0*/  @!P3 FMUL R14, R14, 16777216 ;  /* 0x4b8000000e0eb820 */ /* 0x000fe20000400000 */
[----:B------:R-:W-:Y:S01]  /*16d0*/  FSEL R12, R12, RZ, P2 ;  /* 0x000000ff0c0c7208 */ /* 0x000fe20001000000 */
[----:B-1----:R-:W-:Y:S01]  /*16e0*/  FADD R3, -R34, R3 ;  /* 0x0000000322037221 */ /* 0x002fe20000000100 */
[----:B------:R-:W-:Y:S01]  /*16f0*/  @!P3 FMUL R11, R11, 16777216 ;  /* 0x4b8000000b0bb820 */ /* 0x000fe20000400000 */
[----:B------:R-:W-:Y:S02]  /*1700*/  FSETP.NEU.AND P2, PT, R2, RZ, PT ;  /* 0x000000ff0200720b */ /* 0x000fe40003f4d000 */
[C---:B------:R-:W-:Y:S01]  /*1710*/  FMUL R5, R3.reuse, R3 ;  /* 0x0000000303057220 */ /* 0x040fe20000400000 */
[----:B------:R-:W-:Y:S01]  /*1720*/  FFMA R3, R3, R12, R34 ;  /* 0x0000000c03037223 */ /* 0x000fe20000000022 */
[----:B---3--:R-:W-:Y:S02]  /*1730*/  FADD R9, R9, R10 ;  /* 0x0000000a09097221 */ /* 0x008fe40000000000 */
[----:B------:R-:W-:Y:S01]  /*1740*/  FMUL R5, R0, R5 ;  /* 0x0000000500057220 */ /* 0x000fe20000400000 */
[----:B------:R-:W1:Y:S01]  /*1750*/  MUFU.RCP R11, R11 ;  /* 0x0000000b000b7308 */ /* 0x000e620000001000 */
[----:B------:R-:W2:Y:S01]  /*1760*/  SHFL.BFLY PT, R10, R3, 0x8, 0x1f ;  /* 0x0d001f00030a7f89 */ /* 0x000ea200000e0000 */
[----:B------:R-:W-:Y:S01]  /*1770*/  FADD R0, R2, R2 ;  /* 0x0000000202007221 */ /* 0x000fe20000000000 */
[----:B------:R-:W-:-:S03]  /*1780*/  FFMA R5, R12, R5, R9 ;  /* 0x000000050c057223 */ /* 0x000fc60000000009 */
[C---:B------:R-:W-:Y:S01]  /*1790*/  FMUL R13, R0.reuse, 0.25 ;  /* 0x3e800000000d7820 */ /* 0x040fe20000400000 */
[C---:B------:R-:W-:Y:S01]  /*17a0*/  FSETP.GEU.AND P3, PT, |R0|.reuse, 1.175494350822287508e-38, PT ;  /* 0x008000000000780b */ /* 0x040fe20003f6e200 */
[----:B------:R-:W3:Y:S01]  /*17b0*/  SHFL.BFLY PT, R12, R5, 0x8, 0x1f ;  /* 0x0d001f00050c7f89 */ /* 0x000ee200000e0000 */
[----:B------:R-:W-:-:S04]  /*17c0*/  FSETP.GT.AND P0, PT, |R0|, 8.50705917302346158658e+37, PT ;  /* 0x7e8000000000780b */ /* 0x000fc80003f04200 */
[----:B------:R-:W-:Y:S01]  /*17d0*/  FSEL R16, R13, R0, P0 ;  /* 0x000000000d107208 */ /* 0x000fe20000000000 */
[----:B-1----:R-:W-:Y:S01]  /*17e0*/  FMUL R14, R11, R14 ;  /* 0x0000000e0b0e7220 */ /* 0x002fe20000400000 */
[----:B------:R-:W-:Y:S02]  /*17f0*/  FSEL R15, R15, R2, P0 ;  /* 0x000000020f0f7208 */ /* 0x000fe40000000000 */
[----:B------:R-:W-:Y:S02]  /*1800*/  FSETP.NEU.AND P0, PT, R0, RZ, PT ;  /* 0x000000ff0000720b */ /* 0x000fe40003f0d000 */
[----:B------:R-:W-:Y:S01]  /*1810*/  FSEL R14, R14, RZ, P2 ;  /* 0x000000ff0e0e7208 */ /* 0x000fe20001000000 */
[----:B------:R-:W-:Y:S01]  /*1820*/  @!P3 FMUL R16, R16, 16777216 ;  /* 0x4b8000001010b820 */ /* 0x000fe20000400000 */
[----:B------:R-:W-:Y:S01]  /*1830*/  @!P3 FMUL R15, R15, 16777216 ;  /* 0x4b8000000f0fb820 */ /* 0x000fe20000400000 */
[----:B--2---:R-:W-:-:S04]  /*1840*/  FADD R10, -R3, R10 ;  /* 0x0000000a030a7221 */ /* 0x004fc80000000100 */
[----:B------:R-:W1:Y:S01]  /*1850*/  MUFU.RCP R16, R16 ;  /* 0x0000001000107308 */ /* 0x000e620000001000 */
[C---:B------:R-:W-:Y:S01]  /*1860*/  FMUL R9, R10.reuse, R10 ;  /* 0x0000000a0a097220 */ /* 0x040fe20000400000 */
[----:B------:R-:W-:Y:S01]  /*1870*/  FFMA R10, R10, R14, R3 ;  /* 0x0000000e0a0a7223 */ /* 0x000fe20000000003 */
[----:B------:R-:W-:Y:S01]  /*1880*/  FADD R3, R0, R0 ;  /* 0x0000000000037221 */ /* 0x000fe20000000000 */
[----:B---3--:R-:W-:Y:S01]  /*1890*/  FADD R5, R5, R12 ;  /* 0x0000000c05057221 */ /* 0x008fe20000000000 */
[----:B------:R-:W-:Y:S02]  /*18a0*/  FMUL R9, R8, R9 ;  /* 0x0000000908097220 */ /* 0x000fe40000400000 */
[----:B------:R-:W2:Y:S01]  /*18b0*/  SHFL.BFLY PT, R11, R10, 0x4, 0x1f ;  /* 0x0c801f000a0b7f89 */ /* 0x000ea200000e0000 */
[C---:B------:R-:W-:Y:S01]  /*18c0*/  FSETP.GEU.AND P2, PT, |R3|.reuse, 1.175494350822287508e-38, PT ;  /* 0x008000000300780b */ /* 0x040fe20003f4e200 */
[----:B------:R-:W-:Y:S01]  /*18d0*/  FFMA R5, R14, R9, R5 ;  /* 0x000000090e057223 */ /* 0x000fe20000000005 */
[----:B------:R-:W-:-:S04]  /*18e0*/  FMUL R12, R3, 0.25 ;  /* 0x3e800000030c7820 */ /* 0x000fc80000400000 */
[----:B------:R-:W3:Y:S01]  /*18f0*/  SHFL.BFLY PT, R8, R5, 0x4, 0x1f ;  /* 0x0c801f0005087f89 */ /* 0x000ee200000e0000 */
[----:B-1----:R-:W-:-:S05]  /*1900*/  FMUL R15, R16, R15 ;  /* 0x0000000f100f7220 */ /* 0x002fca0000400000 */
[----:B------:R-:W-:Y:S02]  /*1910*/  FSEL R15, R15, RZ, P0 ;  /* 0x000000ff0f0f7208 */ /* 0x000fe40000000000 */
[----:B------:R-:W-:Y:S01]  /*1920*/  FSETP.GT.AND P0, PT, |R3|, 8.50705917302346158658e+37, PT ;  /* 0x7e8000000300780b */ /* 0x000fe20003f04200 */
[----:B--2---:R-:W-:-:S04]  /*1930*/  FADD R11, -R10, R11 ;  /* 0x0000000b0a0b7221 */ /* 0x004fc80000000100 */
[C---:B------:R-:W-:Y:S01]  /*1940*/  FMUL R9, R11.reuse, R11 ;  /* 0x0000000b0b097220 */ /* 0x040fe20000400000 */
[----:B------:R-:W-:Y:S01]  /*1950*/  FFMA R10, R11, R15, R10 ;  /* 0x0000000f0b0a7223 */ /* 0x000fe2000000000a */
[----:B------:R-:W-:Y:S01]  /*1960*/  FSEL R11, R12, R3, P0 ;  /* 0x000000030c0b7208 */ /* 0x000fe20000000000 */
[----:B---3--:R-:W-:Y:S01]  /*1970*/  FADD R8, R5, R8 ;  /* 0x0000000805087221 */ /* 0x008fe20000000000 */
[----:B------:R-:W-:Y:S01]  /*1980*/  FMUL R9, R2, R9 ;  /* 0x0000000902097220 */ /* 0x000fe20000400000 */
[----:B------:R-:W-:Y:S01]  /*1990*/  FSEL R2, R13, R0, P0 ;  /* 0x000000000d027208 */ /* 0x000fe20000000000 */
[----:B------:R-:W1:Y:S01]  /*19a0*/  SHFL.BFLY PT, R5, R10, 0x2, 0x1f ;  /* 0x0c401f000a057f89 */ /* 0x000e6200000e0000 */
[----:B------:R-:W-:Y:S01]  /*19b0*/  @!P2 FMUL R11, R11, 16777216 ;  /* 0x4b8000000b0ba820 */ /* 0x000fe20000400000 */
[----:B------:R-:W-:Y:S01]  /*19c0*/  FFMA R8, R15, R9, R8 ;  /* 0x000000090f087223 */ /* 0x000fe20000000008 */
[C---:B------:R-:W-:Y:S01]  /*19d0*/  FADD R15, R3.reuse, R3 ;  /* 0x00000003030f7221 */ /* 0x040fe20000000000 */
[----:B------:R-:W-:Y:S01]  /*19e0*/  @!P2 FMUL R2, R2, 16777216 ;  /* 0x4b8000000202a820 */ /* 0x000fe20000400000 */
[----:B------:R-:W-:-:S02]  /*19f0*/  FSETP.NEU.AND P0, PT, R3, RZ, PT ;  /* 0x000000ff0300720b */ /* 0x000fc40003f0d000 */
[----:B------:R-:W2:Y:S01]  /*1a00*/  MUFU.RCP R11, R11 ;  /* 0x0000000b000b7308 */ /* 0x000ea20000001000 */
[----:B------:R-:W3:Y:S01]  /*1a10*/  SHFL.BFLY PT, R9, R8, 0x2, 0x1f ;  /* 0x0c401f0008097f89 */ /* 0x000ee200000e0000 */
[C---:B------:R-:W-:Y:S01]  /*1a20*/  FSETP.GEU.AND P2, PT, |R15|.reuse, 1.175494350822287508e-38, PT ;  /* 0x008000000f00780b */ /* 0x040fe20003f4e200 */
[----:B------:R-:W-:Y:S01]  /*1a30*/  FMUL R14, R15, 0.25 ;  /* 0x3e8000000f0e7820 */ /* 0x000fe20000400000 */
[----:B--2---:R-:W-:Y:S01]  /*1a40*/  FMUL R2, R11, R2 ;  /* 0x000000020b027220 */ /* 0x004fe20000400000 */
[----:B-1----:R-:W-:-:S04]  /*1a50*/  FADD R5, -R10, R5 ;  /* 0x000000050a057221 */ /* 0x002fc80000000100 */
[----:B------:R-:W-:Y:S01]  /*1a60*/  FSEL R13, R2, RZ, P0 ;  /* 0x000000ff020d7208 */ /* 0x000fe20000000000 */
[----:B------:R-:W-:Y:S01]  /*1a70*/  FMUL R11, R5, R5 ;  /* 0x00000005050b7220 */ /* 0x000fe20000400000 */
[----:B------:R-:W-:Y:S01]  /*1a80*/  FSETP.GT.AND P0, PT, |R15|, 8.50705917302346158658e+37, PT ;  /* 0x7e8000000f00780b */ /* 0x000fe20003f04200 */
[----:B------:R-:W1:Y:S02]  /*1a90*/  S2R R2, SR_TID.X ;  /* 0x0000000000027919 */ /* 0x000e640000002100 */
[----:B------:R-:W-:Y:S01]  /*1aa0*/  FFMA R5, R5, R13, R10 ;  /* 0x0000000d05057223 */ /* 0x000fe2000000000a */
[----:B---3--:R-:W-:Y:S01]  /*1ab0*/  FADD R8, R8, R9 ;  /* 0x0000000908087221 */ /* 0x008fe20000000000 */
[----:B------:R-:W-:Y:S01]  /*1ac0*/  FMUL R11, R0, R11 ;  /* 0x0000000b000b7220 */ /* 0x000fe20000400000 */
[----:B------:R-:W-:Y:S02]  /*1ad0*/  FSEL R14, R14, R15, P0 ;  /* 0x0000000f0e0e7208 */ /* 0x000fe40000000000 */
[----:B------:R-:W2:Y:S01]  /*1ae0*/  SHFL.BFLY PT, R0, R5, 0x1, 0x1f ;  /* 0x0c201f0005007f89 */ /* 0x000ea200000e0000 */
[----:B------:R-:W-:Y:S01]  /*1af0*/  FFMA R8, R13, R11, R8 ;  /* 0x0000000b0d087223 */ /* 0x000fe20000000008 */
[----:B------:R-:W-:Y:S01]  /*1b00*/  FSEL R11, R12, R3, P0 ;  /* 0x000000030c0b7208 */ /* 0x000fe20000000000 */
[----:B------:R-:W-:Y:S01]  /*1b10*/  @!P2 FMUL R14, R14, 16777216 ;  /* 0x4b8000000e0ea820 */ /* 0x000fe20000400000 */
[----:B------:R-:W-:-:S02]  /*1b20*/  FSETP.NEU.AND P0, PT, R15, RZ, PT ;  /* 0x000000ff0f00720b */ /* 0x000fc40003f0d000 */
[----:B------:R-:W3:Y:S01]  /*1b30*/  SHFL.BFLY PT, R9, R8, 0x1, 0x1f ;  /* 0x0c201f0008097f89 */ /* 0x000ee200000e0000 */
[----:B------:R-:W-:Y:S02]  /*1b40*/  @!P2 FMUL R11, R11, 16777216 ;  /* 0x4b8000000b0ba820 */ /* 0x000fe40000400000 */
[----:B------:R-:W4:Y:S01]  /*1b50*/  MUFU.RCP R14, R14 ;  /* 0x0000000e000e7308 */ /* 0x000f220000001000 */
[----:B--2---:R-:W-:Y:S01]  /*1b60*/  FADD R0, -R5, R0 ;  /* 0x0000000005007221 */ /* 0x004fe20000000100 */
[----:B----4-:R-:W-:Y:S01]  /*1b70*/  FMUL R11, R14, R11 ;  /* 0x0000000b0e0b7220 */ /* 0x010fe20000400000 */
[----:B-1----:R-:W-:Y:S02]  /*1b80*/  LOP3.LUT P2, RZ, R2, 0x1f, RZ, 0xc0, !PT ;  /* 0x0000001f02ff7812 */ /* 0x002fe4000784c0ff */
[----:B------:R-:W-:Y:S01]  /*1b90*/  FMUL R10, R0, R0 ;  /* 0x00000000000a7220 */ /* 0x000fe20000400000 */
[----:B------:R-:W-:Y:S01]  /*1ba0*/  SHF.R.U32.HI R12, RZ, 0x3, R2 ;  /* 0x00000003ff0c7819 */ /* 0x000fe20000011602 */
[----:B---3--:R-:W-:Y:S01]  /*1bb0*/  FADD R8, R8, R9 ;  /* 0x0000000908087221 */ /* 0x008fe20000000000 */
[----:B------:R-:W-:Y:S01]  /*1bc0*/  FSEL R11, R11, RZ, P0 ;  /* 0x000000ff0b0b7208 */ /* 0x000fe20000000000 */
[----:B------:R-:W-:Y:S01]  /*1bd0*/  FMUL R10, R3, R10 ;  /* 0x0000000a030a7220 */ /* 0x000fe20000400000 */
[----:B------:R-:W-:-:S02]  /*1be0*/  LOP3.LUT R12, R12, 0x1c, RZ, 0xc0, !PT ;  /* 0x0000001c0c0c7812 */ /* 0x000fc400078ec0ff */
[----:B------:R-:W-:Y:S01]  /*1bf0*/  ISETP.GE.AND P3, PT, R2, 0x8, PT ;  /* 0x000000080200780c */ /* 0x000fe20003f66270 */
[----:B------:R-:W-:Y:S01]  /*1c00*/  FFMA R5, R0, R11, R5 ;  /* 0x0000000b00057223 */ /* 0x000fe20000000005 */
[----:B------:R-:W-:Y:S01]  /*1c10*/  FFMA R11, R11, R10, R8 ;  /* 0x0000000a0b0b7223 */ /* 0x000fe20000000008 */
[----:B------:R-:W-:Y:S01]  /*1c20*/  IMAD.SHL.U32 R0, R2, 0x4, RZ ;  /* 0x0000000402007824 */ /* 0x000fe200078e00ff */
[----:B------:R1:W-:Y:S04]  /*1c30*/  @!P2 STS [R12+UR4+0x40], R15 ;  /* 0x0000400f0c00a988 */ /* 0x0003e80008000804 */
[----:B------:R-:W-:Y:S04]  /*1c40*/  @!P2 STS [R12+UR4], R5 ;  /* 0x000000050c00a988 */ /* 0x000fe80008000804 */
[----:B------:R-:W-:Y:S01]  /*1c50*/  @!P2 STS [R12+UR4+0x20], R11 ;  /* 0x0000200b0c00a988 */ /* 0x000fe20008000804 */
[----:B-1----:R-:W-:Y:S01]  /*1c60*/  IMAD.MOV.U32 R15, RZ, RZ, -0x400 ;  /* 0xfffffc00ff0f7424 */ /* 0x002fe200078e00ff */
[----:B------:R-:W-:Y:S06]  /*1c70*/  BAR.SYNC.DEFER_BLOCKING 0x0 ;  /* 0x0000000000007b1d */ /* 0x000fec0000010000 */
[----:B------:R-:W1:Y:S04]  /*1c80*/  @!P3 LDS R4, [R0+UR4+0x40] ;  /* 0x000040040004b984 */ /* 0x000e680008000800 */
[----:B------:R-:W2:Y:S04]  /*1c90*/  @!P3 LDS R6, [R0+UR4] ;  /* 0x000000040006b984 */ /* 0x000ea80008000800 */
[----:B------:R-:W3:Y:S04]  /*1ca0*/  @!P3 LDS R7, [R0+UR4+0x20] ;  /* 0x000020040007b984 */ /* 0x000ee80008000800 */
[----:B-1----:R-:W1:Y:S04]  /*1cb0*/  SHFL.BFLY PT, R9, R4, 0x4, 0x1f ;  /* 0x0c801f0004097f89 */ /* 0x002e6800000e0000 */
[----:B--2---:R-:W2:Y:S04]  /*1cc0*/  SHFL.BFLY PT, R5, R6, 0x4, 0x1f ;  /* 0x0c801f0006057f89 */ /* 0x004ea800000e0000 */
[----:B---3--:R-:W3:Y:S01]  /*1cd0*/  SHFL.BFLY PT, R8, R7, 0x4, 0x1f ;  /* 0x0c801f0007087f89 */ /* 0x008ee200000e0000 */
[----:B-1----:R-:W-:-:S04]  /*1ce0*/  FADD R10, R4, R9 ;  /* 0x00000009040a7221 */ /* 0x002fc80000000000 */
[C---:B------:R-:W-:Y:S01]  /*1cf0*/  FMUL R3, R10.reuse, 0.25 ;  /* 0x3e8000000a037820 */ /* 0x040fe20000400000 */
[C---:B------:R-:W-:Y:S01]  /*1d00*/  FSETP.GEU.AND P2, PT, |R10|.reuse, 1.175494350822287508e-38, PT ;  /* 0x008000000a00780b */ /* 0x040fe20003f4e200 */
[----:B------:R-:W1:Y:S01]  /*1d10*/  SHFL.BFLY PT, R13, R10, 0x2, 0x1f ;  /* 0x0c401f000a0d7f89 */ /* 0x000e6200000e0000 */
[----:B------:R-:W-:Y:S01]  /*1d20*/  FSETP.GT.AND P0, PT, |R10|, 8.50705917302346158658e+37, PT ;  /* 0x7e8000000a00780b */ /* 0x000fe20003f04200 */
[----:B--2---:R-:W-:Y:S01]  /*1d30*/  FADD R5, -R6, R5 ;  /* 0x0000000506057221 */ /* 0x004fe20000000100 */
[----:B---3--:R-:W-:Y:S02]  /*1d40*/  FADD R7, R7, R8 ;  /* 0x0000000807077221 */ /* 0x008fe40000000000 */
[----:B------:R-:W-:-:S07]  /*1d50*/  FSEL R11, R3, R10, P0 ;  /* 0x0000000a030b7208 */ /* 0x000fce0000000000 */
[----:B------:R-:W-:Y:S02]  /*1d60*/  @!P2 FMUL R11, R11, 16777216 ;  /* 0x4b8000000b0ba820 */ /* 0x000fe40000400000 */
[----:B------:R-:W-:Y:S02]  /*1d70*/  @P0 FMUL R9, R9, 0.25 ;  /* 0x3e80000009090820 */ /* 0x000fe40000400000 */
[----:B------:R-:W2:Y:S02]  /*1d80*/  MUFU.RCP R12, R11 ;  /* 0x0000000b000c7308 */ /* 0x000ea40000001000 */
[----:B------:R-:W-:Y:S01]  /*1d90*/  @!P2 FMUL R9, R9, 16777216 ;  /* 0x4b8000000909a820 */ /* 0x000fe20000400000 */
[C---:B------:R-:W-:Y:S01]  /*1da0*/  FSETP.NEU.AND P2, PT, R10.reuse, RZ, PT ;  /* 0x000000ff0a00720b */ /* 0x040fe20003f4d000 */
[----:B-1----:R-:W-:-:S04]  /*1db0*/  FADD R3, R10, R13 ;  /* 0x0000000d0a037221 */ /* 0x002fc80000000000 */
[C---:B------:R-:W-:Y:S01]  /*1dc0*/  FMUL R14, R3.reuse, 0.25 ;  /* 0x3e800000030e7820 */ /* 0x040fe20000400000 */
[C---:B------:R-:W-:Y:S01]  /*1dd0*/  FSETP.GEU.AND P3, PT, |R3|.reuse, 1.175494350822287508e-38, PT ;  /* 0x008000000300780b */ /* 0x040fe20003f6e200 */
[----:B------:R-:W1:Y:S01]  /*1de0*/  SHFL.BFLY PT, R8, R3, 0x1, 0x1f ;  /* 0x0c201f0003087f89 */ /* 0x000e6200000e0000 */
[----:B--2---:R-:W-:Y:S01]  /*1df0*/  FMUL R12, R12, R9 ;  /* 0x000000090c0c7220 */ /* 0x004fe20000400000 */
[----:B------:R-:W-:Y:S01]  /*1e00*/  FSETP.GT.AND P0, PT, |R3|, 8.50705917302346158658e+37, PT ;  /* 0x7e8000000300780b */ /* 0x000fe20003f04200 */
[----:B------:R-:W-:-:S03]  /*1e10*/  FMUL R9, R5, R5 ;  /* 0x0000000505097220 */ /* 0x000fc60000400000 */
[----:B------:R-:W-:Y:S01]  /*1e20*/  FSEL R12, R12, RZ, P2 ;  /* 0x000000ff0c0c7208 */ /* 0x000fe20001000000 */
[----:B------:R-:W-:Y:S01]  /*1e30*/  FMUL R9, R4, R9 ;  /* 0x0000000904097220 */ /* 0x000fe20000400000 */
[----:B------:R-:W-:-:S03]  /*1e40*/  FSEL R14, R14, R3, P0 ;  /* 0x000000030e0e7208 */ /* 0x000fc60000000000 */
[----:B------:R-:W-:Y:S01]  /*1e50*/  FFMA R5, R5, R12, R6 ;  /* 0x0000000c05057223 */ /* 0x000fe20000000006 */
[----:B------:R-:W-:Y:S01]  /*1e60*/  FFMA R7, R12, R9, R7 ;  /* 0x000000090c077223 */ /* 0x000fe20000000007 */
[----:B------:R-:W-:Y:S02]  /*1e70*/  @!P3 FMUL R14, R14, 16777216 ;  /* 0x4b8000000e0eb820 */ /* 0x000fe40000400000 */
[----:B------:R-:W-:Y:S01]  /*1e80*/  @P0 FMUL R13, R13, 0.25 ;  /* 0x3e8000000d0d0820 */ /* 0x000fe20000400000 */
[----:B------:R-:W2:Y:S01]  /*1e90*/  SHFL.BFLY PT, R4, R5, 0x2, 0x1f ;  /* 0x0c401f0005047f89 */ /* 0x000ea200000e0000 */
[----:B------:R-:W-:Y:S02]  /*1ea0*/  FSETP.NEU.AND P0, PT, R3, RZ, PT ;  /* 0x000000ff0300720b */ /* 0x000fe40003f0d000 */
[----:B------:R-:W3:Y:S01]  /*1eb0*/  MUFU.RCP R14, R14 ;  /* 0x0000000e000e7308 */ /* 0x000ee20000001000 */
[----:B------:R-:W4:Y:S01]  /*1ec0*/  SHFL.BFLY PT, R6, R7, 0x2, 0x1f ;  /* 0x0c401f0007067f89 */ /* 0x000f2200000e0000 */
[----:B------:R-:W-:Y:S01]  /*1ed0*/  @!P3 FMUL R13, R13, 16777216 ;  /* 0x4b8000000d0db820 */ /* 0x000fe20000400000 */
[----:B-1----:R-:W-:-:S04]  /*1ee0*/  FADD R11, R3, R8 ;  /* 0x00000008030b7221 */ /* 0x002fc80000000000 */
[C---:B------:R-:W-:Y:S01]  /*1ef0*/  FMUL R12, R11.reuse, 0.25 ;  /* 0x3e8000000b0c7820 */ /* 0x040fe20000400000 */
[----:B------:R-:W-:Y:S01]  /*1f00*/  FSETP.GEU.AND P2, PT, |R11|, 1.175494350822287508e-38, PT ;  /* 0x008000000b00780b */ /* 0x000fe20003f4e200 */
[----:B---3--:R-:W-:-:S05]  /*1f10*/  FMUL R13, R14, R13 ;  /* 0x0000000d0e0d7220 */ /* 0x008fca0000400000 */
[----:B------:R-:W-:Y:S01]  /*1f20*/  FSEL R13, R13, RZ, P0 ;  /* 0x000000ff0d0d7208 */ /* 0x000fe20000000000 */
[----:B--2---:R-:W-:Y:S01]  /*1f30*/  FADD R4, -R5, R4 ;  /* 0x0000000405047221 */ /* 0x004fe20000000100 */
[----:B------:R-:W-:-:S03]  /*1f40*/  FSETP.GT.AND P0, PT, |R11|, 8.50705917302346158658e+37, PT ;  /* 0x7e8000000b00780b */ /* 0x000fc60003f04200 */
[C---:B------:R-:W-:Y:S01]  /*1f50*/  FFMA R5, R4.reuse, R13, R5 ;  /* 0x0000000d04057223 */ /* 0x040fe20000000005 */
[----:B------:R-:W-:Y:S01]  /*1f60*/  FMUL R9, R4, R4 ;  /* 0x0000000404097220 */ /* 0x000fe20000400000 */
[----:B----4-:R-:W-:Y:S01]  /*1f70*/  FADD R6, R7, R6 ;  /* 0x0000000607067221 */ /* 0x010fe20000000000 */
[----:B------:R-:W-:Y:S02]  /*1f80*/  FSEL R12, R12, R11, P0 ;  /* 0x0000000b0c0c7208 */ /* 0x000fe40000000000 */
[----:B------:R-:W-:Y:S01]  /*1f90*/  FMUL R9, R10, R9 ;  /* 0x000000090a097220 */ /* 0x000fe20000400000 */
[----:B------:R-:W1:Y:S02]  /*1fa0*/  SHFL.BFLY PT, R4, R5, 0x1, 0x1f ;  /* 0x0c201f0005047f89 */ /* 0x000e6400000e0000 */
[----:B------:R-:W-:Y:S01]  /*1fb0*/  @!P2 FMUL R12, R12, 16777216 ;  /* 0x4b8000000c0ca820 */ /* 0x000fe20000400000 */
[----:B------:R-:W-:Y:S01]  /*1fc0*/  FFMA R6, R13, R9, R6 ;  /* 0x000000090d067223 */ /* 0x000fe20000000006 */
[----:B------:R-:W-:Y:S01]  /*1fd0*/  @P0 FMUL R8, R8, 0.25 ;  /* 0x3e80000008080820 */ /* 0x000fe20000400000 */
[----:B------:R-:W-:Y:S01]  /*1fe0*/  LOP3.LUT P0, RZ, R2, 0x7, RZ, 0xc0, !PT ;  /* 0x0000000702ff7812 */ /* 0x000fe2000780c0ff */
[----:B------:R-:W2:Y:S02]  /*1ff0*/  MUFU.RCP R9, R12 ;  /* 0x0000000c00097308 */ /* 0x000ea40000001000 */
[----:B------:R-:W3:Y:S01]  /*2000*/  SHFL.BFLY PT, R7, R6, 0x1, 0x1f ;  /* 0x0c201f0006077f89 */ /* 0x000ee200000e0000 */
[----:B------:R-:W-:Y:S01]  /*2010*/  @!P2 FMUL R8, R8, 16777216 ;  /* 0x4b8000000808a820 */ /* 0x000fe20000400000 */
[----:B------:R-:W-:-:S02]  /*2020*/  FSETP.NEU.AND P2, PT, R11, RZ, PT ;  /* 0x000000ff0b00720b */ /* 0x000fc40003f4d000 */
[C---:B------:R-:W-:Y:S02]  /*2030*/  ISETP.LT.AND P0, PT, R2.reuse, 0x8, !P0 ;  /* 0x000000080200780c */ /* 0x040fe40004701270 */
[----:B------:R-:W-:Y:S01]  /*2040*/  LOP3.LUT R2, R2, 0xff, RZ, 0xc0, !PT ;  /* 0x000000ff02027812 */ /* 0x000fe200078ec0ff */
[----:B--2---:R-:W-:Y:S01]  /*2050*/  FMUL R9, R9, R8 ;  /* 0x0000000809097220 */ /* 0x004fe20000400000 */
[----:B-1----:R-:W-:-:S09]  /*2060*/  FADD R4, -R5, R4 ;  /* 0x0000000405047221 */ /* 0x002fd20000000100 */
[----:B------:R-:W-:Y:S01]  /*2070*/  @P0 STS [R0+UR4+0x40], R11 ;  /* 0x0000400b00000988 */ /* 0x000fe20008000804 */
[----:B------:R-:W-:Y:S01]  /*2080*/  FSEL R9, R9, RZ, P2 ;  /* 0x000000ff09097208 */ /* 0x000fe20001000000 */
[----:B------:R-:W-:-:S04]  /*2090*/  FMUL R8, R4, R4 ;  /* 0x0000000404087220 */ /* 0x000fc80000400000 */
[----:B------:R-:W-:Y:S01]  /*20a0*/  FFMA R5, R4, R9, R5 ;  /* 0x0000000904057223 */ /* 0x000fe20000000005 */
[----:B---3--:R-:W-:Y:S01]  /*20b0*/  FADD R6, R6, R7 ;  /* 0x0000000706067221 */ /* 0x008fe20000000000 */
[----:B------:R-:W-:Y:S01]  /*20c0*/  FMUL R8, R3, R8 ;  /* 0x0000000803087220 */ /* 0x000fe20000400000 */
[----:B------:R-:W-:Y:S01]  /*20d0*/  HFMA2.MMA R7, -RZ, RZ, 0.7080078125, -0.052093505859375 ;  /* 0x39aaaaabff077435 */ /* 0x000fe200000001ff */
[----:B------:R-:W-:Y:S01]  /*20e0*/  IMAD.WIDE.U32 R2, R2, 0x8, RZ ;  /* 0x0000000802027825 */ /* 0x000fe200078e00ff */
[----:B------:R-:W-:Y:S03]  /*20f0*/  @P0 STS [R0+UR4], R5 ;  /* 0x0000000500000988 */ /* 0x000fe60008000804 */
[----:B------:R-:W-:-:S05]  /*2100*/  FFMA R9, R9, R8, R6 ;  /* 0x0000000809097223 */ /* 0x000fca0000000006 */
[----:B------:R1:W-:Y:S01]  /*2110*/  @P0 STS [R0+UR4+0x20], R9 ;  /* 0x0000200900000988 */ /* 0x0003e20008000804 */
[----:B------:R-:W-:Y:S06]  /*2120*/  BAR.SYNC.DEFER_BLOCKING 0x0 ;  /* 0x0000000000007b1d */ /* 0x000fec0000010000 */
[----:B------:R-:W2:Y:S04]  /*2130*/  LDS R4, [UR4+0x20] ;  /* 0x00002004ff047984 */ /* 0x000ea80008000800 */
[----:B------:R-:W3:Y:S01]  /*2140*/  LDS R6, [UR4] ;  /* 0x00000004ff067984 */ /* 0x000ee20008000800 */
[----:B------:R-:W-:-:S02]  /*2150*/  ULDC.64 UR4, c[0x0][0x268] ;  /* 0x00009a0000047ab9 */ /* 0x000fc40000000a00 */
[----:B-1----:R-:W-:-:S04]  /*2160*/  IADD3 R0, P0, R2, UR4, RZ ;  /* 0x0000000402007c10 */ /* 0x002fc8000ff1e0ff */
[----:B------:R-:W-:Y:S01]  /*2170*/  IADD3.X R11, R3, UR5, RZ, P0, !PT ;  /* 0x00000005030b7c10 */ /* 0x000fe200087fe4ff */
[----:B--2---:R-:W-:-:S04]  /*2180*/  FFMA R4, R4, R7, 9.9999999747524270788e-07 ;  /* 0x358637bd04047423 */ /* 0x004fc80000000007 */
[----:B------:R1:W2:Y:S02]  /*2190*/  MUFU.RSQ R7, R4 ;  /* 0x0000000400077308 */ /* 0x0002a40000001400 */
[----:B-1----:R-:W-:-:S04]  /*21a0*/  IADD3 R4, P2, R2, UR8, RZ ;  /* 0x0000000802047c10 */ /* 0x002fc8000ff5e0ff */
[----:B---3--:R-:W-:-:S09]  /*21b0*/  IADD3.X R5, R3, UR9, RZ, P2, !PT ;  /* 0x0000000903057c10 */ /* 0x008fd200097fe4ff */
.L_x_2:
[----:B-1----:R-:W1:Y:S01]  /*21c0*/  LDC.64 R20, c[0x0][0x270] ;  /* 0x00009c00ff147b82 */ /* 0x002e620000000a00 */
[----:B------:R-:W-:Y:S01]  /*21d0*/  MOV R2, R0 ;  /* 0x0000000000027202 */ /* 0x000fe20000000f00 */
[----:B------:R-:W-:Y:S01]  /*21e0*/  IMAD.MOV.U32 R3, RZ, RZ, R11 ;  /* 0x000000ffff037224 */ /* 0x000fe200078e000b */
[----:B------:R-:W3:Y:S01]  /*21f0*/  LDG.E.EL.64 R18, desc[UR6][R4.64+0x1800] ;  /* 0x0018000604127981 */ /* 0x000ee2000c2e1b00 */
[----:B------:R-:W-:-:S03]  /*2200*/  IADD3 R15, R15, 0x400, RZ ;  /* 0x000004000f0f7810 */ /* 0x000fc60007ffe0ff */
[----:B------:R-:W4:Y:S02]  /*2210*/  LDG.E.EL.64 R16, desc[UR6][R2.64+0x1800] ;  /* 0x0018000602107981 */ /* 0x000f24000c2e1b00 */
[----:B------:R-:W-:Y:S02]  /*2220*/  IMAD.IADD R0, R40, 0x1, R15 ;  /* 0x0000000128007824 */ /* 0x000fe400078e020f */
[----:B--2---:R-:W2:Y:S04]  /*2230*/  LDG.E.EL.64 R12, desc[UR6][R2.64] ;  /* 0x00000006020c7981 */ /* 0x004ea8000c2e1b00 */
[----:B------:R5:W2:Y:S01]  /*2240*/  LDG.E.EL.64 R10, desc[UR6][R4.64] ;  /* 0x00000006040a7981 */ /* 0x000aa2000c2e1b00 */
[----:B------:R-:W-:Y:S01]  /*2250*/  CS2R R8, SRZ ;  /* 0x0000000000087805 */ /* 0x000fe2000001ff00 */
[----:B-1----:R-:W-:-:S05]  /*2260*/  IMAD.WIDE R20, R0, 0x2, R20 ;  /* 0x0000000200147825 */ /* 0x002fca00078e0214 */
[----:B------:R1:W2:Y:S01]  /*2270*/  @!P1 LDG.E.EF.64 R8, desc[UR6][R20.64] ;  /* 0x0000000614089981 */ /* 0x0002a2000c0e1b00 */
[----:B------:R-:W-:Y:S02]  /*2280*/  ISETP.GE.U32.AND P3, PT, R15, 0x800, PT ;  /* 0x000008000f00780c */ /* 0x000fe40003f66070 */
[----:B-----5:R-:W-:-:S04]  /*2290*/  IADD3 R4, P2, R4, 0x800, RZ ;  /* 0x0000080004047810 */ /* 0x020fc80007f5e0ff */
[----:B------:R-:W-:Y:S02]  /*22a0*/  IADD3.X R5, RZ, R5, RZ, P2, !PT ;  /* 0x00000005ff057210 */ /* 0x000fe400017fe4ff */
[C---:B---3--:R-:W-:Y:S01]  /*22b0*/  PRMT R14, R18.reuse, 0x7632, R14 ;  /* 0x00007632120e7816 */ /* 0x048fe2000000000e */
[----:B------:R-:W-:Y:S01]  /*22c0*/  IMAD.U32 R23, R19, 0x10000, RZ ;  /* 0x0001000013177824 */ /* 0x000fe200078e00ff */
[----:B------:R-:W-:Y:S02]  /*22d0*/  SHF.L.U32 R18, R18, 0x10, RZ ;  /* 0x0000001012127819 */ /* 0x000fe400000006ff */
[C---:B----4-:R-:W-:Y:S02]  /*22e0*/  PRMT R19, R16.reuse, 0x7632, R19 ;  /* 0x0000763210137816 */ /* 0x050fe40000000013 */
[----:B------:R-:W-:Y:S01]  /*22f0*/  SHF.L.U32 R25, R16, 0x10, RZ ;  /* 0x0000001010197819 */ /* 0x000fe200000006ff */
[----:B------:R-:W-:Y:S01]  /*2300*/  IMAD.U32 R16, R17, 0x10000, RZ ;  /* 0x0001000011107824 */ /* 0x000fe200078e00ff */
[----:B------:R-:W-:Y:S01]  /*2310*/  SHF.L.U32 R22, R14, 0x10, RZ ;  /* 0x000000100e167819 */ /* 0x000fe200000006ff */
[----:B------:R-:W-:-:S02]  /*2320*/  IMAD.U32 R27, R19, 0x10000, RZ ;  /* 0x00010000131b7824 */ /* 0x000fc400078e00ff */
[----:B------:R-:W-:Y:S01]  /*2330*/  FADD R14, R18, R25 ;  /* 0x00000019120e7221 */ /* 0x000fe20000000000 */
[----:B------:R-:W-:Y:S01]  /*2340*/  FADD R16, R23, R16 ;  /* 0x0000001017107221 */ /* 0x000fe20000000000 */
[C---:B--2---:R-:W-:Y:S02]  /*2350*/  PRMT R23, R12.reuse, 0x7632, R23 ;  /* 0x000076320c177816 */ /* 0x044fe40000000017 */
[----:B------:R-:W-:Y:S02]  /*2360*/  SHF.L.U32 R25, R12, 0x10, RZ ;  /* 0x000000100c197819 */ /* 0x000fe400000006ff */
[----:B-1----:R-:W-:Y:S02]  /*2370*/  PRMT R21, R11, 0x7632, R21 ;  /* 0x000076320b157816 */ /* 0x002fe40000000015 */
[----:B------:R-:W-:Y:S02]  /*2380*/  PRMT R12, R13, 0x7632, R12 ;  /* 0x000076320d0c7816 */ /* 0x000fe4000000000c */
[----:B------:R-:W-:-:S02]  /*2390*/  PRMT R19, R19, 0x7632, R19 ;  /* 0x0000763213137816 */ /* 0x000fc40000000013 */
[----:B------:R-:W-:Y:S01]  /*23a0*/  PRMT R17, R17, 0x7632, R17 ;  /* 0x0000763211117816 */ /* 0x000fe20000000011 */
[----:B------:R-:W-:Y:S01]  /*23b0*/  FADD R18, R22, R27 ;  /* 0x0000001b16127221 */ /* 0x000fe20000000000 */
[----:B------:R-:W-:Y:S01]  /*23c0*/  PRMT R20, R10, 0x7632, R20 ;  /* 0x000076320a147816 */ /* 0x000fe20000000014 */
[----:B------:R-:W-:Y:S01]  /*23d0*/  IMAD.U32 R21, R21, 0x10000, RZ ;  /* 0x0001000015157824 */ /* 0x000fe200078e00ff */
[----:B------:R-:W-:Y:S02]  /*23e0*/  SHF.L.U32 R12, R12, 0x10, RZ ;  /* 0x000000100c0c7819 */ /* 0x000fe400000006ff */
[----:B------:R-:W-:Y:S01]  /*23f0*/  SHF.L.U32 R22, R10, 0x10, RZ ;  /* 0x000000100a167819 */ /* 0x000fe200000006ff */
[----:B------:R-:W-:Y:S01]  /*2400*/  IMAD.U32 R19, R19, 0x10000, RZ ;  /* 0x0001000013137824 */ /* 0x000fe200078e00ff */
[----:B------:R-:W-:Y:S02]  /*2410*/  SHF.L.U32 R10, R17, 0x10, RZ ;  /* 0x00000010110a7819 */ /* 0x000fe400000006ff */
[----:B------:R-:W-:-:S02]  /*2420*/  SHF.L.U32 R20, R20, 0x10, RZ ;  /* 0x0000001014147819 */ /* 0x000fc400000006ff */
[----:B------:R-:W-:Y:S01]  /*2430*/  SHF.L.U32 R23, R23, 0x10, RZ ;  /* 0x0000001017177819 */ /* 0x000fe200000006ff */
[----:B------:R-:W-:Y:S01]  /*2440*/  FADD R29, R21, R12 ;  /* 0x0000000c151d7221 */ /* 0x000fe20000000000 */
[----:B------:R-:W-:Y:S01]  /*2450*/  SHF.L.U32 R24, R13, 0x10, RZ ;  /* 0x000000100d187819 */ /* 0x000fe200000006ff */
[----:B------:R-:W-:Y:S01]  /*2460*/  FADD R26, R19, R10 ;  /* 0x0000000a131a7221 */ /* 0x000fe20000000000 */
[----:B------:R-:W-:Y:S02]  /*2470*/  SEL R12, R8, RZ, !P1 ;  /* 0x000000ff080c7207 */ /* 0x000fe40004800000 */
[----:B------:R-:W-:Y:S01]  /*2480*/  SEL R13, R9, RZ, !P1 ;  /* 0x000000ff090d7207 */ /* 0x000fe20004800000 */
[----:B------:R-:W-:Y:S01]  /*2490*/  FADD R10, R22, R25 ;  /* 0x00000019160a7221 */ /* 0x000fe20000000000 */
[----:B------:R-:W-:Y:S01]  /*24a0*/  FADD R27, R20, R23 ;  /* 0x00000017141b7221 */ /* 0x000fe20000000000 */
[----:B------:R-:W1:Y:S01]  /*24b0*/  LDC.64 R8, c[0x0][0x278] ;  /* 0x00009e00ff087b82 */ /* 0x000e620000000a00 */
[----:B------:R-:W-:Y:S01]  /*24c0*/  FADD R20, R14, 1 ;  /* 0x3f8000000e147421 */ /* 0x000fe20000000000 */
[----:B------:R-:W-:Y:S01]  /*24d0*/  FADD R22, R16, 1 ;  /* 0x3f80000010167421 */ /* 0x000fe20000000000 */
[----:B------:R-:W-:-:S02]  /*24e0*/  PRMT R14, R12, 0x7632, R14 ;  /* 0x000076320c0e7816 */ /* 0x000fc4000000000e */
[C---:B------:R-:W-:Y:S02]  /*24f0*/  PRMT R16, R13.reuse, 0x7632, R16 ;  /* 0x000076320d107816 */ /* 0x040fe40000000010 */
[----:B------:R-:W-:Y:S01]  /*2500*/  SHF.L.U32 R19, R13, 0x10, RZ ;  /* 0x000000100d137819 */ /* 0x000fe200000006ff */
[----:B------:R-:W-:Y:S01]  /*2510*/  IMAD.U32 R17, R12, 0x10000, RZ ;  /* 0x000100000c117824 */ /* 0x000fe200078e00ff */
[----:B------:R-:W-:Y:S01]  /*2520*/  SHF.L.U32 R13, R14, 0x10, RZ ;  /* 0x000000100e0d7819 */ /* 0x000fe200000006ff */
[----:B------:R-:W-:Y:S02]  /*2530*/  IMAD.U32 R21, R16, 0x10000, RZ ;  /* 0x0001000010157824 */ /* 0x000fe400078e00ff */
[----:B------:R-:W-:Y:S01]  /*2540*/  FADD R23, R18, 1 ;  /* 0x3f80000012177421 */ /* 0x000fe20000000000 */
[----:B------:R-:W-:Y:S02]  /*2550*/  IMAD.U32 R11, R11, 0x10000, RZ ;  /* 0x000100000b0b7824 */ /* 0x000fe400078e00ff */
[C---:B------:R-:W-:Y:S01]  /*2560*/  FADD R12, -R6.reuse, R17 ;  /* 0x00000011060c7221 */ /* 0x040fe20000000100 */
[C---:B------:R-:W-:Y:S01]  /*2570*/  FADD R16, -R6.reuse, R19 ;  /* 0x0000001306107221 */ /* 0x040fe20000000100 */
[C---:B------:R-:W-:Y:S01]  /*2580*/  FADD R14, -R6.reuse, R13 ;  /* 0x0000000d060e7221 */ /* 0x040fe20000000100 */
[----:B------:R-:W-:Y:S01]  /*2590*/  FADD R18, -R6, R21 ;  /* 0x0000001506127221 */ /* 0x000fe20000000100 */
[----:B------:R-:W-:Y:S01]  /*25a0*/  FADD R11, R11, R24 ;  /* 0x000000180b0b7221 */ /* 0x000fe20000000000 */
[----:B------:R-:W-:Y:S01]  /*25b0*/  FADD R25, R26, 1 ;  /* 0x3f8000001a197421 */ /* 0x000fe20000000000 */
[C---:B------:R-:W-:Y:S01]  /*25c0*/  FMUL R13, R7.reuse, R12 ;  /* 0x0000000c070d7220 */ /* 0x040fe20000400000 */
[C---:B------:R-:W-:Y:S01]  /*25d0*/  FMUL R16, R7.reuse, R16 ;  /* 0x0000001007107220 */ /* 0x040fe20000400000 */
[C---:B------:R-:W-:Y:S01]  /*25e0*/  FMUL R14, R7.reuse, R14 ;  /* 0x0000000e070e7220 */ /* 0x040fe20000400000 */
[----:B------:R-:W-:Y:S01]  /*25f0*/  FMUL R18, R7, R18 ;  /* 0x0000001207127220 */ /* 0x000fe20000400000 */
[----:B------:R-:W-:Y:S01]  /*2600*/  FFMA R10, R13, R20, R10 ;  /* 0x000000140d0a7223 */ /* 0x000fe2000000000a */
[----:B------:R-:W-:Y:S01]  /*2610*/  FFMA R11, R16, R22, R11 ;  /* 0x00000016100b7223 */ /* 0x000fe2000000000b */
[----:B------:R-:W-:Y:S01]  /*2620*/  FFMA R23, R14, R23, R27 ;  /* 0x000000170e177223 */ /* 0x000fe2000000001b */
[----:B------:R-:W-:Y:S01]  /*2630*/  FFMA R18, R18, R25, R29 ;  /* 0x0000001912127223 */ /* 0x000fe2000000001d */
[----:B-1----:R-:W-:-:S03]  /*2640*/  IMAD.WIDE R8, R0, 0x2, R8 ;  /* 0x0000000200087825 */ /* 0x002fc600078e0208 */
[----:B------:R-:W-:Y:S02]  /*2650*/  F2FP.BF16.F32.PACK_AB R12, R23, R10 ;  /* 0x0000000a170c723e */ /* 0x000fe400000010ff */
[----:B------:R-:W-:Y:S02]  /*2660*/  F2FP.BF16.F32.PACK_AB R13, R18, R11 ;  /* 0x0000000b120d723e */ /* 0x000fe400000010ff */
[----:B------:R-:W-:-:S03]  /*2670*/  IADD3 R0, P0, R2, 0x800, RZ ;  /* 0x0000080002007810 */ /* 0x000fc60007f1e0ff */
[----:B------:R1:W-:Y:S01]  /*2680*/  @!P1 STG.E.64 desc[UR6][R8.64], R12 ;  /* 0x0000000c08009986 */ /* 0x0003e2000c101b06 */
[----:B------:R-:W-:Y:S01]  /*2690*/  IADD3.X R11, RZ, R3, RZ, P0, !PT ;  /* 0x00000003ff0b7210 */ /* 0x000fe200007fe4ff */
[----:B------:R-:W-:Y:S08]  /*26a0*/  @!P3 BRA `(.L_x_2) ;  /* 0xfffffff800c4b947 */ /* 0x000ff0000383ffff */
[----:B------:R-:W-:Y:S05]  /*26b0*/  EXIT ;  /* 0x000000000000794d */ /* 0x000fea0003800000 */
.L_x_3:
[----:B------:R-:W-:-:S00]  /*26c0*/  BRA `(.L_x_3) ;  /* 0xfffffffc00fc7947 */ /* 0x000fc0000383ffff */
[----:B------:R-:W-:-:S00]  /*26d0*/  NOP ;  /* 0x0000000000007918 */ /* 0x000fc00000000000 */
        /* <DEDUP_REMOVED lines=10> */
.L_x_4:


//--------------------- .nv.global.init           --------------------------
	.section	.nv.global.init,"aw",@progbits
.nv.global.init:
	.type		_$_str,@object
	.size		_$_str,(.L_0 - _$_str)
_$_str:
        /*0000*/ 	.byte	0x5f, 0x5f, 0x43, 0x55, 0x44, 0x41, 0x5f, 0x46, 0x54, 0x5a, 0x00
.L_0:


//--------------------- .nv.shared.triton_        --------------------------
	.section	.nv.shared.triton_,"aw",@nobits
	.sectionflags	@""
	.align	16
	.zero		1024


//--------------------- .nv.constant0.triton_     --------------------------
	.section	.nv.constant0.triton_,"a",@progbits
	.sectionflags	@""
	.align	4
.nv.constant0.triton_:
	.zero		656
